//
// Generated by NVIDIA NVVM Compiler
//
// Compiler Build ID: CL-36424714
// Cuda compilation tools, release 13.0, V13.0.88
// Based on NVVM 20.0.0
//

.version 9.0
.target sm_100
.address_size 64

	// .globl	_Z20filterStocksByVolumeP9StockDataPbif
.extern .shared .align 16 .b8 sharedData[];

.visible .entry _Z20filterStocksByVolumeP9StockDataPbif(
	.param .u64 .ptr .align 1 _Z20filterStocksByVolumeP9StockDataPbif_param_0,
	.param .u64 .ptr .align 1 _Z20filterStocksByVolumeP9StockDataPbif_param_1,
	.param .u32 _Z20filterStocksByVolumeP9StockDataPbif_param_2,
	.param .f32 _Z20filterStocksByVolumeP9StockDataPbif_param_3
)
{
	.reg .pred 	%p<3>;
	.reg .b16 	%rs<2>;
	.reg .b32 	%r<6>;
	.reg .b32 	%f<3>;
	.reg .b64 	%rd<9>;

	ld.param.u64 	%rd1, [_Z20filterStocksByVolumeP9StockDataPbif_param_0];
	ld.param.u64 	%rd2, [_Z20filterStocksByVolumeP9StockDataPbif_param_1];
	ld.param.u32 	%r2, [_Z20filterStocksByVolumeP9StockDataPbif_param_2];
	ld.param.f32 	%f1, [_Z20filterStocksByVolumeP9StockDataPbif_param_3];
	mov.u32 	%r3, %ctaid.x;
	mov.u32 	%r4, %ntid.x;
	mov.u32 	%r5, %tid.x;
	mad.lo.s32 	%r1, %r3, %r4, %r5;
	setp.ge.s32 	%p1, %r1, %r2;
	@%p1 bra 	$L__BB0_2;
	cvta.to.global.u64 	%rd3, %rd1;
	cvta.to.global.u64 	%rd4, %rd2;
	cvt.s64.s32 	%rd5, %r1;
	mul.wide.s32 	%rd6, %r1, 56;
	add.s64 	%rd7, %rd3, %rd6;
	ld.global.f32 	%f2, [%rd7+36];
	setp.ge.f32 	%p2, %f2, %f1;
	selp.u16 	%rs1, 1, 0, %p2;
	add.s64 	%rd8, %rd4, %rd5;
	st.global.u8 	[%rd8], %rs1;
$L__BB0_2:
	ret;

}
	// .globl	_Z24filterStocksByClosePriceP9StockDataPbif
.visible .entry _Z24filterStocksByClosePriceP9StockDataPbif(
	.param .u64 .ptr .align 1 _Z24filterStocksByClosePriceP9StockDataPbif_param_0,
	.param .u64 .ptr .align 1 _Z24filterStocksByClosePriceP9StockDataPbif_param_1,
	.param .u32 _Z24filterStocksByClosePriceP9StockDataPbif_param_2,
	.param .f32 _Z24filterStocksByClosePriceP9StockDataPbif_param_3
)
{
	.reg .pred 	%p<3>;
	.reg .b16 	%rs<2>;
	.reg .b32 	%r<6>;
	.reg .b32 	%f<3>;
	.reg .b64 	%rd<9>;

	ld.param.u64 	%rd1, [_Z24filterStocksByClosePriceP9StockDataPbif_param_0];
	ld.param.u64 	%rd2, [_Z24filterStocksByClosePriceP9StockDataPbif_param_1];
	ld.param.u32 	%r2, [_Z24filterStocksByClosePriceP9StockDataPbif_param_2];
	ld.param.f32 	%f1, [_Z24filterStocksByClosePriceP9StockDataPbif_param_3];
	mov.u32 	%r3, %ctaid.x;
	mov.u32 	%r4, %ntid.x;
	mov.u32 	%r5, %tid.x;
	mad.lo.s32 	%r1, %r3, %r4, %r5;
	setp.ge.s32 	%p1, %r1, %r2;
	@%p1 bra 	$L__BB1_2;
	cvta.to.global.u64 	%rd3, %rd1;
	cvta.to.global.u64 	%rd4, %rd2;
	cvt.s64.s32 	%rd5, %r1;
	mul.wide.s32 	%rd6, %r1, 56;
	add.s64 	%rd7, %rd3, %rd6;
	ld.global.f32 	%f2, [%rd7+32];
	setp.ge.f32 	%p2, %f2, %f1;
	selp.u16 	%rs1, 1, 0, %p2;
	add.s64 	%rd8, %rd4, %rd5;
	st.global.u8 	[%rd8], %rs1;
$L__BB1_2:
	ret;

}
	// .globl	_Z23filterStocksByOpenPriceP9StockDataPbif
.visible .entry _Z23filterStocksByOpenPriceP9StockDataPbif(
	.param .u64 .ptr .align 1 _Z23filterStocksByOpenPriceP9StockDataPbif_param_0,
	.param .u64 .ptr .align 1 _Z23filterStocksByOpenPriceP9StockDataPbif_param_1,
	.param .u32 _Z23filterStocksByOpenPriceP9StockDataPbif_param_2,
	.param .f32 _Z23filterStocksByOpenPriceP9StockDataPbif_param_3
)
{
	.reg .pred 	%p<3>;
	.reg .b16 	%rs<2>;
	.reg .b32 	%r<6>;
	.reg .b32 	%f<3>;
	.reg .b64 	%rd<9>;

	ld.param.u64 	%rd1, [_Z23filterStocksByOpenPriceP9StockDataPbif_param_0];
	ld.param.u64 	%rd2, [_Z23filterStocksByOpenPriceP9StockDataPbif_param_1];
	ld.param.u32 	%r2, [_Z23filterStocksByOpenPriceP9StockDataPbif_param_2];
	ld.param.f32 	%f1, [_Z23filterStocksByOpenPriceP9StockDataPbif_param_3];
	mov.u32 	%r3, %ctaid.x;
	mov.u32 	%r4, %ntid.x;
	mov.u32 	%r5, %tid.x;
	mad.lo.s32 	%r1, %r3, %r4, %r5;
	setp.ge.s32 	%p1, %r1, %r2;
	@%p1 bra 	$L__BB2_2;
	cvta.to.global.u64 	%rd3, %rd1;
	cvta.to.global.u64 	%rd4, %rd2;
	cvt.s64.s32 	%rd5, %r1;
	mul.wide.s32 	%rd6, %r1, 56;
	add.s64 	%rd7, %rd3, %rd6;
	ld.global.f32 	%f2, [%rd7+40];
	setp.ge.f32 	%p2, %f2, %f1;
	selp.u16 	%rs1, 1, 0, %p2;
	add.s64 	%rd8, %rd4, %rd5;
	st.global.u8 	[%rd8], %rs1;
$L__BB2_2:
	ret;

}
	// .globl	_Z23filterStocksByHighPriceP9StockDataPbif
.visible .entry _Z23filterStocksByHighPriceP9StockDataPbif(
	.param .u64 .ptr .align 1 _Z23filterStocksByHighPriceP9StockDataPbif_param_0,
	.param .u64 .ptr .align 1 _Z23filterStocksByHighPriceP9StockDataPbif_param_1,
	.param .u32 _Z23filterStocksByHighPriceP9StockDataPbif_param_2,
	.param .f32 _Z23filterStocksByHighPriceP9StockDataPbif_param_3
)
{
	.reg .pred 	%p<3>;
	.reg .b16 	%rs<2>;
	.reg .b32 	%r<6>;
	.reg .b32 	%f<3>;
	.reg .b64 	%rd<9>;

	ld.param.u64 	%rd1, [_Z23filterStocksByHighPriceP9StockDataPbif_param_0];
	ld.param.u64 	%rd2, [_Z23filterStocksByHighPriceP9StockDataPbif_param_1];
	ld.param.u32 	%r2, [_Z23filterStocksByHighPriceP9StockDataPbif_param_2];
	ld.param.f32 	%f1, [_Z23filterStocksByHighPriceP9StockDataPbif_param_3];
	mov.u32 	%r3, %ctaid.x;
	mov.u32 	%r4, %ntid.x;
	mov.u32 	%r5, %tid.x;
	mad.lo.s32 	%r1, %r3, %r4, %r5;
	setp.ge.s32 	%p1, %r1, %r2;
	@%p1 bra 	$L__BB3_2;
	cvta.to.global.u64 	%rd3, %rd1;
	cvta.to.global.u64 	%rd4, %rd2;
	cvt.s64.s32 	%rd5, %r1;
	mul.wide.s32 	%rd6, %r1, 56;
	add.s64 	%rd7, %rd3, %rd6;
	ld.global.f32 	%f2, [%rd7+44];
	setp.ge.f32 	%p2, %f2, %f1;
	selp.u16 	%rs1, 1, 0, %p2;
	add.s64 	%rd8, %rd4, %rd5;
	st.global.u8 	[%rd8], %rs1;
$L__BB3_2:
	ret;

}
	// .globl	_Z22filterStocksByLowPriceP9StockDataPbif
.visible .entry _Z22filterStocksByLowPriceP9StockDataPbif(
	.param .u64 .ptr .align 1 _Z22filterStocksByLowPriceP9StockDataPbif_param_0,
	.param .u64 .ptr .align 1 _Z22filterStocksByLowPriceP9StockDataPbif_param_1,
	.param .u32 _Z22filterStocksByLowPriceP9StockDataPbif_param_2,
	.param .f32 _Z22filterStocksByLowPriceP9StockDataPbif_param_3
)
{
	.reg .pred 	%p<3>;
	.reg .b16 	%rs<2>;
	.reg .b32 	%r<6>;
	.reg .b32 	%f<3>;
	.reg .b64 	%rd<9>;

	ld.param.u64 	%rd1, [_Z22filterStocksByLowPriceP9StockDataPbif_param_0];
	ld.param.u64 	%rd2, [_Z22filterStocksByLowPriceP9StockDataPbif_param_1];
	ld.param.u32 	%r2, [_Z22filterStocksByLowPriceP9StockDataPbif_param_2];
	ld.param.f32 	%f1, [_Z22filterStocksByLowPriceP9StockDataPbif_param_3];
	mov.u32 	%r3, %ctaid.x;
	mov.u32 	%r4, %ntid.x;
	mov.u32 	%r5, %tid.x;
	mad.lo.s32 	%r1, %r3, %r4, %r5;
	setp.ge.s32 	%p1, %r1, %r2;
	@%p1 bra 	$L__BB4_2;
	cvta.to.global.u64 	%rd3, %rd1;
	cvta.to.global.u64 	%rd4, %rd2;
	cvt.s64.s32 	%rd5, %r1;
	mul.wide.s32 	%rd6, %r1, 56;
	add.s64 	%rd7, %rd3, %rd6;
	ld.global.f32 	%f2, [%rd7+48];
	setp.ge.f32 	%p2, %f2, %f1;
	selp.u16 	%rs1, 1, 0, %p2;
	add.s64 	%rd8, %rd4, %rd5;
	st.global.u8 	[%rd8], %rs1;
$L__BB4_2:
	ret;

}
	// .globl	_Z34filterStocksByHighPriceAndLowPriceP9StockDataPbiff
.visible .entry _Z34filterStocksByHighPriceAndLowPriceP9StockDataPbiff(
	.param .u64 .ptr .align 1 _Z34filterStocksByHighPriceAndLowPriceP9StockDataPbiff_param_0,
	.param .u64 .ptr .align 1 _Z34filterStocksByHighPriceAndLowPriceP9StockDataPbiff_param_1,
	.param .u32 _Z34filterStocksByHighPriceAndLowPriceP9StockDataPbiff_param_2,
	.param .f32 _Z34filterStocksByHighPriceAndLowPriceP9StockDataPbiff_param_3,
	.param .f32 _Z34filterStocksByHighPriceAndLowPriceP9StockDataPbiff_param_4
)
{
	.reg .pred 	%p<7>;
	.reg .b16 	%rs<2>;
	.reg .b32 	%r<6>;
	.reg .b32 	%f<5>;
	.reg .b64 	%rd<10>;

	ld.param.u64 	%rd2, [_Z34filterStocksByHighPriceAndLowPriceP9StockDataPbiff_param_0];
	ld.param.u64 	%rd3, [_Z34filterStocksByHighPriceAndLowPriceP9StockDataPbiff_param_1];
	ld.param.u32 	%r2, [_Z34filterStocksByHighPriceAndLowPriceP9StockDataPbiff_param_2];
	ld.param.f32 	%f1, [_Z34filterStocksByHighPriceAndLowPriceP9StockDataPbiff_param_3];
	ld.param.f32 	%f2, [_Z34filterStocksByHighPriceAndLowPriceP9StockDataPbiff_param_4];
	mov.u32 	%r3, %ctaid.x;
	mov.u32 	%r4, %ntid.x;
	mov.u32 	%r5, %tid.x;
	mad.lo.s32 	%r1, %r3, %r4, %r5;
	setp.ge.s32 	%p3, %r1, %r2;
	@%p3 bra 	$L__BB5_4;
	cvta.to.global.u64 	%rd4, %rd2;
	mul.wide.s32 	%rd5, %r1, 56;
	add.s64 	%rd6, %rd4, %rd5;
	add.s64 	%rd1, %rd6, 44;
	ld.global.f32 	%f3, [%rd6+44];
	setp.ltu.f32 	%p5, %f3, %f1;
	mov.pred 	%p6, 0;
	@%p5 bra 	$L__BB5_3;
	ld.global.f32 	%f4, [%rd1+4];
	setp.ge.f32 	%p6, %f4, %f2;
$L__BB5_3:
	cvt.s64.s32 	%rd7, %r1;
	selp.u16 	%rs1, 1, 0, %p6;
	cvta.to.global.u64 	%rd8, %rd3;
	add.s64 	%rd9, %rd8, %rd7;
	st.global.u8 	[%rd9], %rs1;
$L__BB5_4:
	ret;

}
	// .globl	_Z11sumLowPriceP9StockDataPfi
.visible .entry _Z11sumLowPriceP9StockDataPfi(
	.param .u64 .ptr .align 1 _Z11sumLowPriceP9StockDataPfi_param_0,
	.param .u64 .ptr .align 1 _Z11sumLowPriceP9StockDataPfi_param_1,
	.param .u32 _Z11sumLowPriceP9StockDataPfi_param_2
)
{
	.reg .pred 	%p<2>;
	.reg .b32 	%r<6>;
	.reg .b32 	%f<3>;
	.reg .b64 	%rd<7>;

	ld.param.u64 	%rd1, [_Z11sumLowPriceP9StockDataPfi_param_0];
	ld.param.u64 	%rd2, [_Z11sumLowPriceP9StockDataPfi_param_1];
	ld.param.u32 	%r2, [_Z11sumLowPriceP9StockDataPfi_param_2];
	mov.u32 	%r3, %ctaid.x;
	mov.u32 	%r4, %ntid.x;
	mov.u32 	%r5, %tid.x;
	mad.lo.s32 	%r1, %r3, %r4, %r5;
	setp.ge.s32 	%p1, %r1, %r2;
	@%p1 bra 	$L__BB6_2;
	cvta.to.global.u64 	%rd3, %rd1;
	cvta.to.global.u64 	%rd4, %rd2;
	mul.wide.s32 	%rd5, %r1, 56;
	add.s64 	%rd6, %rd3, %rd5;
	ld.global.f32 	%f1, [%rd6+48];
	atom.global.add.f32 	%f2, [%rd4], %f1;
$L__BB6_2:
	ret;

}
	// .globl	_Z16getMovingAverageP9StockDataPfii
.visible .entry _Z16getMovingAverageP9StockDataPfii(
	.param .u64 .ptr .align 1 _Z16getMovingAverageP9StockDataPfii_param_0,
	.param .u64 .ptr .align 1 _Z16getMovingAverageP9StockDataPfii_param_1,
	.param .u32 _Z16getMovingAverageP9StockDataPfii_param_2,
	.param .u32 _Z16getMovingAverageP9StockDataPfii_param_3
)
{
	.reg .pred 	%p<11>;
	.reg .b32 	%r<32>;
	.reg .b32 	%f<85>;
	.reg .b64 	%rd<21>;

	ld.param.u64 	%rd9, [_Z16getMovingAverageP9StockDataPfii_param_0];
	ld.param.u64 	%rd8, [_Z16getMovingAverageP9StockDataPfii_param_1];
	ld.param.u32 	%r18, [_Z16getMovingAverageP9StockDataPfii_param_2];
	ld.param.u32 	%r17, [_Z16getMovingAverageP9StockDataPfii_param_3];
	cvta.to.global.u64 	%rd1, %rd9;
	mov.u32 	%r19, %ctaid.x;
	mov.u32 	%r20, %ntid.x;
	mov.u32 	%r21, %tid.x;
	mad.lo.s32 	%r1, %r19, %r20, %r21;
	setp.ge.s32 	%p1, %r1, %r18;
	@%p1 bra 	$L__BB7_15;
	setp.lt.s32 	%p2, %r17, 1;
	mov.f32 	%f84, 0f00000000;
	@%p2 bra 	$L__BB7_14;
	and.b32  	%r2, %r17, 15;
	setp.lt.u32 	%p3, %r17, 16;
	mov.f32 	%f84, 0f00000000;
	mov.b32 	%r29, 0;
	@%p3 bra 	$L__BB7_5;
	and.b32  	%r29, %r17, 2147483632;
	neg.s32 	%r27, %r29;
	add.s64 	%rd19, %rd1, 928;
	mov.f32 	%f84, 0f00000000;
$L__BB7_4:
	.pragma "nounroll";
	ld.global.f32 	%f18, [%rd19+-896];
	add.f32 	%f19, %f84, %f18;
	ld.global.f32 	%f20, [%rd19+-784];
	add.f32 	%f21, %f19, %f20;
	ld.global.f32 	%f22, [%rd19+-672];
	add.f32 	%f23, %f21, %f22;
	ld.global.f32 	%f24, [%rd19+-560];
	add.f32 	%f25, %f23, %f24;
	ld.global.f32 	%f26, [%rd19+-448];
	add.f32 	%f27, %f25, %f26;
	ld.global.f32 	%f28, [%rd19+-336];
	add.f32 	%f29, %f27, %f28;
	ld.global.f32 	%f30, [%rd19+-224];
	add.f32 	%f31, %f29, %f30;
	ld.global.f32 	%f32, [%rd19+-112];
	add.f32 	%f33, %f31, %f32;
	ld.global.f32 	%f34, [%rd19];
	add.f32 	%f35, %f33, %f34;
	ld.global.f32 	%f36, [%rd19+112];
	add.f32 	%f37, %f35, %f36;
	ld.global.f32 	%f38, [%rd19+224];
	add.f32 	%f39, %f37, %f38;
	ld.global.f32 	%f40, [%rd19+336];
	add.f32 	%f41, %f39, %f40;
	ld.global.f32 	%f42, [%rd19+448];
	add.f32 	%f43, %f41, %f42;
	ld.global.f32 	%f44, [%rd19+560];
	add.f32 	%f45, %f43, %f44;
	ld.global.f32 	%f46, [%rd19+672];
	add.f32 	%f47, %f45, %f46;
	ld.global.f32 	%f48, [%rd19+784];
	add.f32 	%f84, %f47, %f48;
	add.s32 	%r27, %r27, 16;
	add.s64 	%rd19, %rd19, 1792;
	setp.ne.s32 	%p4, %r27, 0;
	@%p4 bra 	$L__BB7_4;
$L__BB7_5:
	setp.eq.s32 	%p5, %r2, 0;
	@%p5 bra 	$L__BB7_14;
	and.b32  	%r8, %r17, 7;
	setp.lt.u32 	%p6, %r2, 8;
	@%p6 bra 	$L__BB7_8;
	shl.b32 	%r23, %r29, 1;
	mul.wide.u32 	%rd10, %r23, 56;
	add.s64 	%rd11, %rd1, %rd10;
	ld.global.f32 	%f50, [%rd11+32];
	add.f32 	%f51, %f84, %f50;
	ld.global.f32 	%f52, [%rd11+144];
	add.f32 	%f53, %f51, %f52;
	ld.global.f32 	%f54, [%rd11+256];
	add.f32 	%f55, %f53, %f54;
	ld.global.f32 	%f56, [%rd11+368];
	add.f32 	%f57, %f55, %f56;
	ld.global.f32 	%f58, [%rd11+480];
	add.f32 	%f59, %f57, %f58;
	ld.global.f32 	%f60, [%rd11+592];
	add.f32 	%f61, %f59, %f60;
	ld.global.f32 	%f62, [%rd11+704];
	add.f32 	%f63, %f61, %f62;
	ld.global.f32 	%f64, [%rd11+816];
	add.f32 	%f84, %f63, %f64;
	sub.s32 	%r24, %r23, %r29;
	add.s32 	%r29, %r24, 8;
$L__BB7_8:
	setp.eq.s32 	%p7, %r8, 0;
	@%p7 bra 	$L__BB7_14;
	and.b32  	%r11, %r17, 3;
	setp.lt.u32 	%p8, %r8, 4;
	@%p8 bra 	$L__BB7_11;
	shl.b32 	%r25, %r29, 1;
	mul.wide.u32 	%rd12, %r25, 56;
	add.s64 	%rd13, %rd1, %rd12;
	ld.global.f32 	%f66, [%rd13+32];
	add.f32 	%f67, %f84, %f66;
	ld.global.f32 	%f68, [%rd13+144];
	add.f32 	%f69, %f67, %f68;
	ld.global.f32 	%f70, [%rd13+256];
	add.f32 	%f71, %f69, %f70;
	ld.global.f32 	%f72, [%rd13+368];
	add.f32 	%f84, %f71, %f72;
	sub.s32 	%r26, %r25, %r29;
	add.s32 	%r29, %r26, 4;
$L__BB7_11:
	setp.eq.s32 	%p9, %r11, 0;
	@%p9 bra 	$L__BB7_14;
	mul.wide.u32 	%rd14, %r29, 112;
	add.s64 	%rd15, %rd14, %rd1;
	add.s64 	%rd20, %rd15, 32;
	neg.s32 	%r31, %r11;
$L__BB7_13:
	.pragma "nounroll";
	ld.global.f32 	%f73, [%rd20];
	add.f32 	%f84, %f84, %f73;
	add.s64 	%rd20, %rd20, 112;
	add.s32 	%r31, %r31, 1;
	setp.ne.s32 	%p10, %r31, 0;
	@%p10 bra 	$L__BB7_13;
$L__BB7_14:
	cvt.rn.f32.s32 	%f74, %r17;
	div.rn.f32 	%f75, %f84, %f74;
	cvta.to.global.u64 	%rd16, %rd8;
	mul.wide.s32 	%rd17, %r1, 4;
	add.s64 	%rd18, %rd16, %rd17;
	st.global.f32 	[%rd18], %f75;
$L__BB7_15:
	ret;

}
	// .globl	_Z14getMinLowPriceP9StockDataPfii
.visible .entry _Z14getMinLowPriceP9StockDataPfii(
	.param .u64 .ptr .align 1 _Z14getMinLowPriceP9StockDataPfii_param_0,
	.param .u64 .ptr .align 1 _Z14getMinLowPriceP9StockDataPfii_param_1,
	.param .u32 _Z14getMinLowPriceP9StockDataPfii_param_2,
	.param .u32 _Z14getMinLowPriceP9StockDataPfii_param_3
)
{
	.reg .pred 	%p<40>;
	.reg .b32 	%r<32>;
	.reg .b32 	%f<81>;
	.reg .b64 	%rd<23>;

	ld.param.u64 	%rd9, [_Z14getMinLowPriceP9StockDataPfii_param_0];
	ld.param.u64 	%rd8, [_Z14getMinLowPriceP9StockDataPfii_param_1];
	ld.param.u32 	%r18, [_Z14getMinLowPriceP9StockDataPfii_param_2];
	ld.param.u32 	%r17, [_Z14getMinLowPriceP9StockDataPfii_param_3];
	cvta.to.global.u64 	%rd1, %rd9;
	mov.u32 	%r19, %ctaid.x;
	mov.u32 	%r20, %ntid.x;
	mov.u32 	%r21, %tid.x;
	mad.lo.s32 	%r1, %r19, %r20, %r21;
	setp.ge.s32 	%p1, %r1, %r18;
	@%p1 bra 	$L__BB8_15;
	mul.wide.s32 	%rd10, %r1, 56;
	add.s64 	%rd11, %rd1, %rd10;
	ld.global.f32 	%f80, [%rd11+48];
	setp.lt.s32 	%p2, %r17, 1;
	@%p2 bra 	$L__BB8_14;
	and.b32  	%r2, %r17, 15;
	setp.lt.u32 	%p3, %r17, 16;
	mov.b32 	%r29, 0;
	@%p3 bra 	$L__BB8_5;
	and.b32  	%r29, %r17, 2147483632;
	neg.s32 	%r27, %r29;
	add.s64 	%rd21, %rd1, 944;
$L__BB8_4:
	.pragma "nounroll";
	ld.global.f32 	%f16, [%rd21+-896];
	setp.lt.f32 	%p4, %f16, %f80;
	selp.f32 	%f17, %f16, %f80, %p4;
	ld.global.f32 	%f18, [%rd21+-784];
	setp.lt.f32 	%p5, %f18, %f17;
	selp.f32 	%f19, %f18, %f17, %p5;
	ld.global.f32 	%f20, [%rd21+-672];
	setp.lt.f32 	%p6, %f20, %f19;
	selp.f32 	%f21, %f20, %f19, %p6;
	ld.global.f32 	%f22, [%rd21+-560];
	setp.lt.f32 	%p7, %f22, %f21;
	selp.f32 	%f23, %f22, %f21, %p7;
	ld.global.f32 	%f24, [%rd21+-448];
	setp.lt.f32 	%p8, %f24, %f23;
	selp.f32 	%f25, %f24, %f23, %p8;
	ld.global.f32 	%f26, [%rd21+-336];
	setp.lt.f32 	%p9, %f26, %f25;
	selp.f32 	%f27, %f26, %f25, %p9;
	ld.global.f32 	%f28, [%rd21+-224];
	setp.lt.f32 	%p10, %f28, %f27;
	selp.f32 	%f29, %f28, %f27, %p10;
	ld.global.f32 	%f30, [%rd21+-112];
	setp.lt.f32 	%p11, %f30, %f29;
	selp.f32 	%f31, %f30, %f29, %p11;
	ld.global.f32 	%f32, [%rd21];
	setp.lt.f32 	%p12, %f32, %f31;
	selp.f32 	%f33, %f32, %f31, %p12;
	ld.global.f32 	%f34, [%rd21+112];
	setp.lt.f32 	%p13, %f34, %f33;
	selp.f32 	%f35, %f34, %f33, %p13;
	ld.global.f32 	%f36, [%rd21+224];
	setp.lt.f32 	%p14, %f36, %f35;
	selp.f32 	%f37, %f36, %f35, %p14;
	ld.global.f32 	%f38, [%rd21+336];
	setp.lt.f32 	%p15, %f38, %f37;
	selp.f32 	%f39, %f38, %f37, %p15;
	ld.global.f32 	%f40, [%rd21+448];
	setp.lt.f32 	%p16, %f40, %f39;
	selp.f32 	%f41, %f40, %f39, %p16;
	ld.global.f32 	%f42, [%rd21+560];
	setp.lt.f32 	%p17, %f42, %f41;
	selp.f32 	%f43, %f42, %f41, %p17;
	ld.global.f32 	%f44, [%rd21+672];
	setp.lt.f32 	%p18, %f44, %f43;
	selp.f32 	%f45, %f44, %f43, %p18;
	ld.global.f32 	%f46, [%rd21+784];
	setp.lt.f32 	%p19, %f46, %f45;
	selp.f32 	%f80, %f46, %f45, %p19;
	add.s32 	%r27, %r27, 16;
	add.s64 	%rd21, %rd21, 1792;
	setp.ne.s32 	%p20, %r27, 0;
	@%p20 bra 	$L__BB8_4;
$L__BB8_5:
	setp.eq.s32 	%p21, %r2, 0;
	@%p21 bra 	$L__BB8_14;
	and.b32  	%r8, %r17, 7;
	setp.lt.u32 	%p22, %r2, 8;
	@%p22 bra 	$L__BB8_8;
	shl.b32 	%r23, %r29, 1;
	mul.wide.u32 	%rd12, %r23, 56;
	add.s64 	%rd13, %rd1, %rd12;
	ld.global.f32 	%f48, [%rd13+48];
	setp.lt.f32 	%p23, %f48, %f80;
	selp.f32 	%f49, %f48, %f80, %p23;
	ld.global.f32 	%f50, [%rd13+160];
	setp.lt.f32 	%p24, %f50, %f49;
	selp.f32 	%f51, %f50, %f49, %p24;
	ld.global.f32 	%f52, [%rd13+272];
	setp.lt.f32 	%p25, %f52, %f51;
	selp.f32 	%f53, %f52, %f51, %p25;
	ld.global.f32 	%f54, [%rd13+384];
	setp.lt.f32 	%p26, %f54, %f53;
	selp.f32 	%f55, %f54, %f53, %p26;
	ld.global.f32 	%f56, [%rd13+496];
	setp.lt.f32 	%p27, %f56, %f55;
	selp.f32 	%f57, %f56, %f55, %p27;
	ld.global.f32 	%f58, [%rd13+608];
	setp.lt.f32 	%p28, %f58, %f57;
	selp.f32 	%f59, %f58, %f57, %p28;
	ld.global.f32 	%f60, [%rd13+720];
	setp.lt.f32 	%p29, %f60, %f59;
	selp.f32 	%f61, %f60, %f59, %p29;
	ld.global.f32 	%f62, [%rd13+832];
	setp.lt.f32 	%p30, %f62, %f61;
	selp.f32 	%f80, %f62, %f61, %p30;
	sub.s32 	%r24, %r23, %r29;
	add.s32 	%r29, %r24, 8;
$L__BB8_8:
	setp.eq.s32 	%p31, %r8, 0;
	@%p31 bra 	$L__BB8_14;
	and.b32  	%r11, %r17, 3;
	setp.lt.u32 	%p32, %r8, 4;
	@%p32 bra 	$L__BB8_11;
	shl.b32 	%r25, %r29, 1;
	mul.wide.u32 	%rd14, %r25, 56;
	add.s64 	%rd15, %rd1, %rd14;
	ld.global.f32 	%f64, [%rd15+48];
	setp.lt.f32 	%p33, %f64, %f80;
	selp.f32 	%f65, %f64, %f80, %p33;
	ld.global.f32 	%f66, [%rd15+160];
	setp.lt.f32 	%p34, %f66, %f65;
	selp.f32 	%f67, %f66, %f65, %p34;
	ld.global.f32 	%f68, [%rd15+272];
	setp.lt.f32 	%p35, %f68, %f67;
	selp.f32 	%f69, %f68, %f67, %p35;
	ld.global.f32 	%f70, [%rd15+384];
	setp.lt.f32 	%p36, %f70, %f69;
	selp.f32 	%f80, %f70, %f69, %p36;
	sub.s32 	%r26, %r25, %r29;
	add.s32 	%r29, %r26, 4;
$L__BB8_11:
	setp.eq.s32 	%p37, %r11, 0;
	@%p37 bra 	$L__BB8_14;
	mul.wide.u32 	%rd16, %r29, 112;
	add.s64 	%rd17, %rd16, %rd1;
	add.s64 	%rd22, %rd17, 48;
	neg.s32 	%r31, %r11;
$L__BB8_13:
	.pragma "nounroll";
	ld.global.f32 	%f71, [%rd22];
	setp.lt.f32 	%p38, %f71, %f80;
	selp.f32 	%f80, %f71, %f80, %p38;
	add.s64 	%rd22, %rd22, 112;
	add.s32 	%r31, %r31, 1;
	setp.ne.s32 	%p39, %r31, 0;
	@%p39 bra 	$L__BB8_13;
$L__BB8_14:
	cvta.to.global.u64 	%rd18, %rd8;
	mul.wide.s32 	%rd19, %r1, 4;
	add.s64 	%rd20, %rd18, %rd19;
	st.global.f32 	[%rd20], %f80;
$L__BB8_15:
	ret;

}
	// .globl	_Z15getMaxHighPriceP9StockDataPfii
.visible .entry _Z15getMaxHighPriceP9StockDataPfii(
	.param .u64 .ptr .align 1 _Z15getMaxHighPriceP9StockDataPfii_param_0,
	.param .u64 .ptr .align 1 _Z15getMaxHighPriceP9StockDataPfii_param_1,
	.param .u32 _Z15getMaxHighPriceP9StockDataPfii_param_2,
	.param .u32 _Z15getMaxHighPriceP9StockDataPfii_param_3
)
{
	.reg .pred 	%p<26>;
	.reg .b32 	%r<36>;
	.reg .b32 	%f<50>;
	.reg .b64 	%rd<5>;

	ld.param.u64 	%rd1, [_Z15getMaxHighPriceP9StockDataPfii_param_1];
	ld.param.u32 	%r19, [_Z15getMaxHighPriceP9StockDataPfii_param_2];
	ld.param.u32 	%r18, [_Z15getMaxHighPriceP9StockDataPfii_param_3];
	mov.u32 	%r20, %ctaid.x;
	mov.u32 	%r21, %ntid.x;
	mov.u32 	%r1, %tid.x;
	mad.lo.s32 	%r2, %r20, %r21, %r1;
	bar.sync 	0;
	setp.ge.s32 	%p1, %r2, %r19;
	@%p1 bra 	$L__BB9_15;
	mov.u32 	%r22, sharedData;
	mad.lo.s32 	%r23, %r1, 56, %r22;
	add.s32 	%r3, %r23, 44;
	ld.shared.f32 	%f49, [%r23+44];
	setp.lt.s32 	%p2, %r18, 1;
	@%p2 bra 	$L__BB9_14;
	and.b32  	%r4, %r18, 7;
	setp.lt.u32 	%p3, %r18, 8;
	mov.b32 	%r34, 0;
	@%p3 bra 	$L__BB9_5;
	and.b32  	%r34, %r18, 2147483640;
	neg.s32 	%r32, %r34;
	add.s32 	%r31, %r23, 268;
$L__BB9_4:
	.pragma "nounroll";
	ld.shared.f32 	%f15, [%r31+-224];
	setp.gt.f32 	%p4, %f15, %f49;
	selp.f32 	%f16, %f15, %f49, %p4;
	ld.shared.f32 	%f17, [%r31+-168];
	setp.gt.f32 	%p5, %f17, %f16;
	selp.f32 	%f18, %f17, %f16, %p5;
	ld.shared.f32 	%f19, [%r31+-112];
	setp.gt.f32 	%p6, %f19, %f18;
	selp.f32 	%f20, %f19, %f18, %p6;
	ld.shared.f32 	%f21, [%r31+-56];
	setp.gt.f32 	%p7, %f21, %f20;
	selp.f32 	%f22, %f21, %f20, %p7;
	ld.shared.f32 	%f23, [%r31];
	setp.gt.f32 	%p8, %f23, %f22;
	selp.f32 	%f24, %f23, %f22, %p8;
	ld.shared.f32 	%f25, [%r31+56];
	setp.gt.f32 	%p9, %f25, %f24;
	selp.f32 	%f26, %f25, %f24, %p9;
	ld.shared.f32 	%f27, [%r31+112];
	setp.gt.f32 	%p10, %f27, %f26;
	selp.f32 	%f28, %f27, %f26, %p10;
	ld.shared.f32 	%f29, [%r31+168];
	setp.gt.f32 	%p11, %f29, %f28;
	selp.f32 	%f49, %f29, %f28, %p11;
	add.s32 	%r32, %r32, 8;
	add.s32 	%r31, %r31, 448;
	setp.ne.s32 	%p12, %r32, 0;
	@%p12 bra 	$L__BB9_4;
$L__BB9_5:
	setp.eq.s32 	%p13, %r4, 0;
	@%p13 bra 	$L__BB9_14;
	and.b32  	%r13, %r18, 3;
	setp.lt.u32 	%p14, %r4, 4;
	@%p14 bra 	$L__BB9_8;
	mad.lo.s32 	%r27, %r34, 56, %r3;
	ld.shared.f32 	%f31, [%r27];
	setp.gt.f32 	%p15, %f31, %f49;
	selp.f32 	%f32, %f31, %f49, %p15;
	ld.shared.f32 	%f33, [%r27+56];
	setp.gt.f32 	%p16, %f33, %f32;
	selp.f32 	%f34, %f33, %f32, %p16;
	ld.shared.f32 	%f35, [%r27+112];
	setp.gt.f32 	%p17, %f35, %f34;
	selp.f32 	%f36, %f35, %f34, %p17;
	ld.shared.f32 	%f37, [%r27+168];
	setp.gt.f32 	%p18, %f37, %f36;
	selp.f32 	%f49, %f37, %f36, %p18;
	add.s32 	%r34, %r34, 4;
$L__BB9_8:
	setp.eq.s32 	%p19, %r13, 0;
	@%p19 bra 	$L__BB9_14;
	setp.eq.s32 	%p20, %r13, 1;
	@%p20 bra 	$L__BB9_11;
	mad.lo.s32 	%r28, %r34, 56, %r3;
	ld.shared.f32 	%f39, [%r28];
	setp.gt.f32 	%p21, %f39, %f49;
	selp.f32 	%f40, %f39, %f49, %p21;
	ld.shared.f32 	%f41, [%r28+56];
	setp.gt.f32 	%p22, %f41, %f40;
	selp.f32 	%f49, %f41, %f40, %p22;
	add.s32 	%r34, %r34, 2;
$L__BB9_11:
	and.b32  	%r29, %r18, 1;
	setp.eq.b32 	%p23, %r29, 1;
	not.pred 	%p24, %p23;
	@%p24 bra 	$L__BB9_14;
	mad.lo.s32 	%r30, %r34, 56, %r3;
	ld.shared.f32 	%f12, [%r30];
	setp.leu.f32 	%p25, %f12, %f49;
	@%p25 bra 	$L__BB9_14;
	mov.f32 	%f49, %f12;
$L__BB9_14:
	cvta.to.global.u64 	%rd2, %rd1;
	mul.wide.s32 	%rd3, %r2, 4;
	add.s64 	%rd4, %rd2, %rd3;
	st.global.f32 	[%rd4], %f49;
$L__BB9_15:
	ret;

}


// ===== COMPILED SASS (sm_100) =====

	.target	sm_100

	.elftype	@"ET_EXEC"


//--------------------- .note.nv.tkinfo           --------------------------
	.section	.note.nv.tkinfo,"",@"SHT_NOTE"
	.sectionflags	@"SHF_NOTE_NV_TKINFO"
	.tkinfo
        /*0018*/ 	.word	0x00000002
        /*0030*/ 	.string	""
        /*0030*/ 	.string	"ptxas"
        /*0030*/ 	.string	"Cuda compilation tools, release 13.0, V13.0.88"
        /*0030*/ 	.string	"Build cuda_13.0.r13.0/compiler.36424714_0"
        /*0030*/ 	.string	"-arch sm_100 -m 64 "



//--------------------- .note.nv.cuinfo           --------------------------
	.section	.note.nv.cuinfo,"",@"SHT_NOTE"
	.sectionflags	@"SHF_NOTE_NV_CUINFO"
        /*0018*/ 	.short	0x0002
        /*001a*/ 	.short	0x0064
        /*001c*/ 	.short	0x0082
	.zero		2


//--------------------- .nv.info                  --------------------------
	.section	.nv.info,"",@"SHT_CUDA_INFO"
	.align	4


	//----- nvinfo : EIATTR_REGCOUNT
	.align		4
        /*0000*/ 	.byte	0x04, 0x2f
        /*0002*/ 	.short	(.L_1 - .L_0)
	.align		4
.L_0:
        /*0004*/ 	.word	index@(_Z20filterStocksByVolumeP9StockDataPbif)
        /*0008*/ 	.word	0x0000000a


	//----- nvinfo : EIATTR_FRAME_SIZE
	.align		4
.L_1:
        /*000c*/ 	.byte	0x04, 0x11
        /*000e*/ 	.short	(.L_3 - .L_2)
	.align		4
.L_2:
        /*0010*/ 	.word	index@(_Z20filterStocksByVolumeP9StockDataPbif)
        /*0014*/ 	.word	0x00000000


	//----- nvinfo : EIATTR_REGCOUNT
	.align		4
.L_3:
        /*0018*/ 	.byte	0x04, 0x2f
        /*001a*/ 	.short	(.L_5 - .L_4)
	.align		4
.L_4:
        /*001c*/ 	.word	index@(_Z24filterStocksByClosePriceP9StockDataPbif)
        /*0020*/ 	.word	0x0000000a


	//----- nvinfo : EIATTR_FRAME_SIZE
	.align		4
.L_5:
        /*0024*/ 	.byte	0x04, 0x11
        /*0026*/ 	.short	(.L_7 - .L_6)
	.align		4
.L_6:
        /*0028*/ 	.word	index@(_Z24filterStocksByClosePriceP9StockDataPbif)
        /*002c*/ 	.word	0x00000000


	//----- nvinfo : EIATTR_REGCOUNT
	.align		4
.L_7:
        /*0030*/ 	.byte	0x04, 0x2f
        /*0032*/ 	.short	(.L_9 - .L_8)
	.align		4
.L_8:
        /*0034*/ 	.word	index@(_Z23filterStocksByOpenPriceP9StockDataPbif)
        /*0038*/ 	.word	0x0000000a


	//----- nvinfo : EIATTR_FRAME_SIZE
	.align		4
.L_9:
        /*003c*/ 	.byte	0x04, 0x11
        /*003e*/ 	.short	(.L_11 - .L_10)
	.align		4
.L_10:
        /*0040*/ 	.word	index@(_Z23filterStocksByOpenPriceP9StockDataPbif)
        /*0044*/ 	.word	0x00000000


	//----- nvinfo : EIATTR_REGCOUNT
	.align		4
.L_11:
        /*0048*/ 	.byte	0x04, 0x2f
        /*004a*/ 	.short	(.L_13 - .L_12)
	.align		4
.L_12:
        /*004c*/ 	.word	index@(_Z23filterStocksByHighPriceP9StockDataPbif)
        /*0050*/ 	.word	0x0000000a


	//----- nvinfo : EIATTR_FRAME_SIZE
	.align		4
.L_13:
        /*0054*/ 	.byte	0x04, 0x11
        /*0056*/ 	.short	(.L_15 - .L_14)
	.align		4
.L_14:
        /*0058*/ 	.word	index@(_Z23filterStocksByHighPriceP9StockDataPbif)
        /*005c*/ 	.word	0x00000000


	//----- nvinfo : EIATTR_REGCOUNT
	.align		4
.L_15:
        /*0060*/ 	.byte	0x04, 0x2f
        /*0062*/ 	.short	(.L_17 - .L_16)
	.align		4
.L_16:
        /*0064*/ 	.word	index@(_Z22filterStocksByLowPriceP9StockDataPbif)
        /*0068*/ 	.word	0x0000000a


	//----- nvinfo : EIATTR_FRAME_SIZE
	.align		4
.L_17:
        /*006c*/ 	.byte	0x04, 0x11
        /*006e*/ 	.short	(.L_19 - .L_18)
	.align		4
.L_18:
        /*0070*/ 	.word	index@(_Z22filterStocksByLowPriceP9StockDataPbif)
        /*0074*/ 	.word	0x00000000


	//----- nvinfo : EIATTR_REGCOUNT
	.align		4
.L_19:
        /*0078*/ 	.byte	0x04, 0x2f
        /*007a*/ 	.short	(.L_21 - .L_20)
	.align		4
.L_20:
        /*007c*/ 	.word	index@(_Z34filterStocksByHighPriceAndLowPriceP9StockDataPbiff)
        /*0080*/ 	.word	0x0000000a


	//----- nvinfo : EIATTR_FRAME_SIZE
	.align		4
.L_21:
        /*0084*/ 	.byte	0x04, 0x11
        /*0086*/ 	.short	(.L_23 - .L_22)
	.align		4
.L_22:
        /*0088*/ 	.word	index@(_Z34filterStocksByHighPriceAndLowPriceP9StockDataPbiff)
        /*008c*/ 	.word	0x00000000


	//----- nvinfo : EIATTR_REGCOUNT
	.align		4
.L_23:
        /*0090*/ 	.byte	0x04, 0x2f
        /*0092*/ 	.short	(.L_25 - .L_24)
	.align		4
.L_24:
        /*0094*/ 	.word	index@(_Z11sumLowPriceP9StockDataPfi)
        /*0098*/ 	.word	0x00000008


	//----- nvinfo : EIATTR_FRAME_SIZE
	.align		4
.L_25:
        /*009c*/ 	.byte	0x04, 0x11
        /*009e*/ 	.short	(.L_27 - .L_26)
	.align		4
.L_26:
        /*00a0*/ 	.word	index@(_Z11sumLowPriceP9StockDataPfi)
        /*00a4*/ 	.word	0x00000000


	//----- nvinfo : EIATTR_REGCOUNT
	.align		4
.L_27:
        /*00a8*/ 	.byte	0x04, 0x2f
        /*00aa*/ 	.short	(.L_29 - .L_28)
	.align		4
.L_28:
        /*00ac*/ 	.word	index@(_Z16getMovingAverageP9StockDataPfii)
        /*00b0*/ 	.word	0x0000001f


	//----- nvinfo : EIATTR_FRAME_SIZE
	.align		4
.L_29:
        /*00b4*/ 	.byte	0x04, 0x11
        /*00b6*/ 	.short	(.L_31 - .L_30)
	.align		4
.L_30:
        /*00b8*/ 	.word	index@($__internal_0_$__cuda_sm3x_div_rn_noftz_f32_slowpath)
        /*00bc*/ 	.word	0x00000000


	//----- nvinfo : EIATTR_FRAME_SIZE
	.align		4
.L_31:
        /*00c0*/ 	.byte	0x04, 0x11
        /*00c2*/ 	.short	(.L_33 - .L_32)
	.align		4
.L_32:
        /*00c4*/ 	.word	index@(_Z16getMovingAverageP9StockDataPfii)
        /*00c8*/ 	.word	0x00000000


	//----- nvinfo : EIATTR_REGCOUNT
	.align		4
.L_33:
        /*00cc*/ 	.byte	0x04, 0x2f
        /*00ce*/ 	.short	(.L_35 - .L_34)
	.align		4
.L_34:
        /*00d0*/ 	.word	index@(_Z14getMinLowPriceP9StockDataPfii)
        /*00d4*/ 	.word	0x0000001e


	//----- nvinfo : EIATTR_FRAME_SIZE
	.align		4
.L_35:
        /*00d8*/ 	.byte	0x04, 0x11
        /*00da*/ 	.short	(.L_37 - .L_36)
	.align		4
.L_36:
        /*00dc*/ 	.word	index@(_Z14getMinLowPriceP9StockDataPfii)
        /*00e0*/ 	.word	0x00000000


	//----- nvinfo : EIATTR_REGCOUNT
	.align		4
.L_37:
        /*00e4*/ 	.byte	0x04, 0x2f
        /*00e6*/ 	.short	(.L_39 - .L_38)
	.align		4
.L_38:
        /*00e8*/ 	.word	index@(_Z15getMaxHighPriceP9StockDataPfii)
        /*00ec*/ 	.word	0x00000013


	//----- nvinfo : EIATTR_FRAME_SIZE
	.align		4
.L_39:
        /*00f0*/ 	.byte	0x04, 0x11
        /*00f2*/ 	.short	(.L_41 - .L_40)
	.align		4
.L_40:
        /*00f4*/ 	.word	index@(_Z15getMaxHighPriceP9StockDataPfii)
        /*00f8*/ 	.word	0x00000000


	//----- nvinfo : EIATTR_MIN_STACK_SIZE
	.align		4
.L_41:
        /*00fc*/ 	.byte	0x04, 0x12
        /*00fe*/ 	.short	(.L_43 - .L_42)
	.align		4
.L_42:
        /*0100*/ 	.word	index@(_Z15getMaxHighPriceP9StockDataPfii)
        /*0104*/ 	.word	0x00000000


	//----- nvinfo : EIATTR_MIN_STACK_SIZE
	.align		4
.L_43:
        /*0108*/ 	.byte	0x04, 0x12
        /*010a*/ 	.short	(.L_45 - .L_44)
	.align		4
.L_44:
        /*010c*/ 	.word	index@(_Z14getMinLowPriceP9StockDataPfii)
        /*0110*/ 	.word	0x00000000


	//----- nvinfo : EIATTR_MIN_STACK_SIZE
	.align		4
.L_45:
        /*0114*/ 	.byte	0x04, 0x12
        /*0116*/ 	.short	(.L_47 - .L_46)
	.align		4
.L_46:
        /*0118*/ 	.word	index@(_Z16getMovingAverageP9StockDataPfii)
        /*011c*/ 	.word	0x00000000


	//----- nvinfo : EIATTR_MIN_STACK_SIZE
	.align		4
.L_47:
        /*0120*/ 	.byte	0x04, 0x12
        /*0122*/ 	.short	(.L_49 - .L_48)
	.align		4
.L_48:
        /*0124*/ 	.word	index@(_Z11sumLowPriceP9StockDataPfi)
        /*0128*/ 	.word	0x00000000


	//----- nvinfo : EIATTR_MIN_STACK_SIZE
	.align		4
.L_49:
        /*012c*/ 	.byte	0x04, 0x12
        /*012e*/ 	.short	(.L_51 - .L_50)
	.align		4
.L_50:
        /*0130*/ 	.word	index@(_Z34filterStocksByHighPriceAndLowPriceP9StockDataPbiff)
        /*0134*/ 	.word	0x00000000


	//----- nvinfo : EIATTR_MIN_STACK_SIZE
	.align		4
.L_51:
        /*0138*/ 	.byte	0x04, 0x12
        /*013a*/ 	.short	(.L_53 - .L_52)
	.align		4
.L_52:
        /*013c*/ 	.word	index@(_Z22filterStocksByLowPriceP9StockDataPbif)
        /*0140*/ 	.word	0x00000000


	//----- nvinfo : EIATTR_MIN_STACK_SIZE
	.align		4
.L_53:
        /*0144*/ 	.byte	0x04, 0x12
        /*0146*/ 	.short	(.L_55 - .L_54)
	.align		4
.L_54:
        /*0148*/ 	.word	index@(_Z23filterStocksByHighPriceP9StockDataPbif)
        /*014c*/ 	.word	0x00000000


	//----- nvinfo : EIATTR_MIN_STACK_SIZE
	.align		4
.L_55:
        /*0150*/ 	.byte	0x04, 0x12
        /*0152*/ 	.short	(.L_57 - .L_56)
	.align		4
.L_56:
        /*0154*/ 	.word	index@(_Z23filterStocksByOpenPriceP9StockDataPbif)
        /*0158*/ 	.word	0x00000000


	//----- nvinfo : EIATTR_MIN_STACK_SIZE
	.align		4
.L_57:
        /*015c*/ 	.byte	0x04, 0x12
        /*015e*/ 	.short	(.L_59 - .L_58)
	.align		4
.L_58:
        /*0160*/ 	.word	index@(_Z24filterStocksByClosePriceP9StockDataPbif)
        /*0164*/ 	.word	0x00000000


	//----- nvinfo : EIATTR_MIN_STACK_SIZE
	.align		4
.L_59:
        /*0168*/ 	.byte	0x04, 0x12
        /*016a*/ 	.short	(.L_61 - .L_60)
	.align		4
.L_60:
        /*016c*/ 	.word	index@(_Z20filterStocksByVolumeP9StockDataPbif)
        /*0170*/ 	.word	0x00000000
.L_61:


//--------------------- .nv.compat                --------------------------
	.section	.nv.compat,"",@"SHT_CUDA_COMPAT_INFO"
	.align	4
        /*0000*/ 	.byte	0x02, 0x09, 0x00, 0x00, 0x02, 0x02, 0x01, 0x00, 0x02, 0x05, 0x05, 0x00, 0x03, 0x07, 0x01, 0x01
        /*0010*/ 	.byte	0x02, 0x03, 0x00, 0x00, 0x02, 0x06, 0x01, 0x00, 0x04, 0x0b, 0x08, 0x00, 0x01, 0x00, 0x00, 0x00
        /*0020*/ 	.byte	0x00, 0x00, 0x00, 0x00


//--------------------- .nv.info._Z15getMaxHighPriceP9StockDataPfii --------------------------
	.section	.nv.info._Z15getMaxHighPriceP9StockDataPfii,"",@"SHT_CUDA_INFO"
	.sectionflags	@""
	.align	4


	//----- nvinfo : EIATTR_CUDA_API_VERSION
	.align		4
        /*0000*/ 	.byte	0x04, 0x37
        /*0002*/ 	.short	(.L_63 - .L_62)
.L_62:
        /*0004*/ 	.word	0x00000082


	//----- nvinfo : EIATTR_KPARAM_INFO
	.align		4
.L_63:
        /*0008*/ 	.byte	0x04, 0x17
        /*000a*/ 	.short	(.L_65 - .L_64)
.L_64:
        /*000c*/ 	.word	0x00000000
        /*0010*/ 	.short	0x0003
        /*0012*/ 	.short	0x0014
        /*0014*/ 	.byte	0x00, 0xf0, 0x11, 0x00


	//----- nvinfo : EIATTR_KPARAM_INFO
	.align		4
.L_65:
        /*0018*/ 	.byte	0x04, 0x17
        /*001a*/ 	.short	(.L_67 - .L_66)
.L_66:
        /*001c*/ 	.word	0x00000000
        /*0020*/ 	.short	0x0002
        /*0022*/ 	.short	0x0010
        /*0024*/ 	.byte	0x00, 0xf0, 0x11, 0x00


	//----- nvinfo : EIATTR_KPARAM_INFO
	.align		4
.L_67:
        /*0028*/ 	.byte	0x04, 0x17
        /*002a*/ 	.short	(.L_69 - .L_68)
.L_68:
        /*002c*/ 	.word	0x00000000
        /*0030*/ 	.short	0x0001
        /*0032*/ 	.short	0x0008
        /*0034*/ 	.byte	0x00, 0xf5, 0x21, 0x00


	//----- nvinfo : EIATTR_KPARAM_INFO
	.align		4
.L_69:
        /*0038*/ 	.byte	0x04, 0x17
        /*003a*/ 	.short	(.L_71 - .L_70)
.L_70:
        /*003c*/ 	.word	0x00000000
        /*0040*/ 	.short	0x0000
        /*0042*/ 	.short	0x0000
        /*0044*/ 	.byte	0x00, 0xf5, 0x21, 0x00


	//----- nvinfo : EIATTR_SPARSE_MMA_MASK
	.align		4
.L_71:
        /*0048*/ 	.byte	0x03, 0x50
        /*004a*/ 	.short	0x0000


	//----- nvinfo : EIATTR_MAXREG_COUNT
	.align		4
        /*004c*/ 	.byte	0x03, 0x1b
        /*004e*/ 	.short	0x00ff


	//----- nvinfo : EIATTR_NUM_BARRIERS
	.align		4
        /*0050*/ 	.byte	0x02, 0x4c
        /*0052*/ 	.byte	0x01
	.zero		1


	//----- nvinfo : EIATTR_MERCURY_ISA_VERSION
	.align		4
        /*0054*/ 	.byte	0x03, 0x5f
        /*0056*/ 	.short	0x0101


	//----- nvinfo : EIATTR_VRC_CTA_INIT_COUNT
	.align		4
        /*0058*/ 	.byte	0x02, 0x4a
	.zero		1
	.zero		1


	//----- nvinfo : EIATTR_EXIT_INSTR_OFFSETS
	.align		4
        /*005c*/ 	.byte	0x04, 0x1c
        /*005e*/ 	.short	(.L_73 - .L_72)


	//   ....[0]....
.L_72:
        /*0060*/ 	.word	0x00000080


	//   ....[1]....
        /*0064*/ 	.word	0x00000600


	//----- nvinfo : EIATTR_CBANK_PARAM_SIZE
	.align		4
.L_73:
        /*0068*/ 	.byte	0x03, 0x19
        /*006a*/ 	.short	0x0018


	//----- nvinfo : EIATTR_PARAM_CBANK
	.align		4
        /*006c*/ 	.byte	0x04, 0x0a
        /*006e*/ 	.short	(.L_75 - .L_74)
	.align		4
.L_74:
        /*0070*/ 	.word	index@(.nv.constant0._Z15getMaxHighPriceP9StockDataPfii)
        /*0074*/ 	.short	0x0380
        /*0076*/ 	.short	0x0018


	//----- nvinfo : EIATTR_SW_WAR
	.align		4
.L_75:
        /*0078*/ 	.byte	0x04, 0x36
        /*007a*/ 	.short	(.L_77 - .L_76)
.L_76:
        /*007c*/ 	.word	0x00000008
.L_77:


//--------------------- .nv.info._Z14getMinLowPriceP9StockDataPfii --------------------------
	.section	.nv.info._Z14getMinLowPriceP9StockDataPfii,"",@"SHT_CUDA_INFO"
	.sectionflags	@""
	.align	4


	//----- nvinfo : EIATTR_CUDA_API_VERSION
	.align		4
        /*0000*/ 	.byte	0x04, 0x37
        /*0002*/ 	.short	(.L_79 - .L_78)
.L_78:
        /*0004*/ 	.word	0x00000082


	//----- nvinfo : EIATTR_KPARAM_INFO
	.align		4
.L_79:
        /*0008*/ 	.byte	0x04, 0x17
        /*000a*/ 	.short	(.L_81 - .L_80)
.L_80:
        /*000c*/ 	.word	0x00000000
        /*0010*/ 	.short	0x0003
        /*0012*/ 	.short	0x0014
        /*0014*/ 	.byte	0x00, 0xf0, 0x11, 0x00


	//----- nvinfo : EIATTR_KPARAM_INFO
	.align		4
.L_81:
        /*0018*/ 	.byte	0x04, 0x17
        /*001a*/ 	.short	(.L_83 - .L_82)
.L_82:
        /*001c*/ 	.word	0x00000000
        /*0020*/ 	.short	0x0002
        /*0022*/ 	.short	0x0010
        /*0024*/ 	.byte	0x00, 0xf0, 0x11, 0x00


	//----- nvinfo : EIATTR_KPARAM_INFO
	.align		4
.L_83:
        /*0028*/ 	.byte	0x04, 0x17
        /*002a*/ 	.short	(.L_85 - .L_84)
.L_84:
        /*002c*/ 	.word	0x00000000
        /*0030*/ 	.short	0x0001
        /*0032*/ 	.short	0x0008
        /*0034*/ 	.byte	0x00, 0xf5, 0x21, 0x00


	//----- nvinfo : EIATTR_KPARAM_INFO
	.align		4
.L_85:
        /*0038*/ 	.byte	0x04, 0x17
        /*003a*/ 	.short	(.L_87 - .L_86)
.L_86:
        /*003c*/ 	.word	0x00000000
        /*0040*/ 	.short	0x0000
        /*0042*/ 	.short	0x0000
        /*0044*/ 	.byte	0x00, 0xf5, 0x21, 0x00


	//----- nvinfo : EIATTR_SPARSE_MMA_MASK
	.align		4
.L_87:
        /*0048*/ 	.byte	0x03, 0x50
        /*004a*/ 	.short	0x0000


	//----- nvinfo : EIATTR_MAXREG_COUNT
	.align		4
        /*004c*/ 	.byte	0x03, 0x1b
        /*004e*/ 	.short	0x00ff


	//----- nvinfo : EIATTR_MERCURY_ISA_VERSION
	.align		4
        /*0050*/ 	.byte	0x03, 0x5f
        /*0052*/ 	.short	0x0101


	//----- nvinfo : EIATTR_VRC_CTA_INIT_COUNT
	.align		4
        /*0054*/ 	.byte	0x02, 0x4a
	.zero		1
	.zero		1


	//----- nvinfo : EIATTR_EXIT_INSTR_OFFSETS
	.align		4
        /*0058*/ 	.byte	0x04, 0x1c
        /*005a*/ 	.short	(.L_89 - .L_88)


	//   ....[0]....
.L_88:
        /*005c*/ 	.word	0x00000070


	//   ....[1]....
        /*0060*/ 	.word	0x00000950


	//----- nvinfo : EIATTR_CBANK_PARAM_SIZE
	.align		4
.L_89:
        /*0064*/ 	.byte	0x03, 0x19
        /*0066*/ 	.short	0x0018


	//----- nvinfo : EIATTR_PARAM_CBANK
	.align		4
        /*0068*/ 	.byte	0x04, 0x0a
        /*006a*/ 	.short	(.L_91 - .L_90)
	.align		4
.L_90:
        /*006c*/ 	.word	index@(.nv.constant0._Z14getMinLowPriceP9StockDataPfii)
        /*0070*/ 	.short	0x0380
        /*0072*/ 	.short	0x0018


	//----- nvinfo : EIATTR_SW_WAR
	.align		4
.L_91:
        /*0074*/ 	.byte	0x04, 0x36
        /*0076*/ 	.short	(.L_93 - .L_92)
.L_92:
        /*0078*/ 	.word	0x00000008
.L_93:


//--------------------- .nv.info._Z16getMovingAverageP9StockDataPfii --------------------------
	.section	.nv.info._Z16getMovingAverageP9StockDataPfii,"",@"SHT_CUDA_INFO"
	.sectionflags	@""
	.align	4


	//----- nvinfo : EIATTR_CUDA_API_VERSION
	.align		4
        /*0000*/ 	.byte	0x04, 0x37
        /*0002*/ 	.short	(.L_95 - .L_94)
.L_94:
        /*0004*/ 	.word	0x00000082


	//----- nvinfo : EIATTR_KPARAM_INFO
	.align		4
.L_95:
        /*0008*/ 	.byte	0x04, 0x17
        /*000a*/ 	.short	(.L_97 - .L_96)
.L_96:
        /*000c*/ 	.word	0x00000000
        /*0010*/ 	.short	0x0003
        /*0012*/ 	.short	0x0014
        /*0014*/ 	.byte	0x00, 0xf0, 0x11, 0x00


	//----- nvinfo : EIATTR_KPARAM_INFO
	.align		4
.L_97:
        /*0018*/ 	.byte	0x04, 0x17
        /*001a*/ 	.short	(.L_99 - .L_98)
.L_98:
        /*001c*/ 	.word	0x00000000
        /*0020*/ 	.short	0x0002
        /*0022*/ 	.short	0x0010
        /*0024*/ 	.byte	0x00, 0xf0, 0x11, 0x00


	//----- nvinfo : EIATTR_KPARAM_INFO
	.align		4
.L_99:
        /*0028*/ 	.byte	0x04, 0x17
        /*002a*/ 	.short	(.L_101 - .L_100)
.L_100:
        /*002c*/ 	.word	0x00000000
        /*0030*/ 	.short	0x0001
        /*0032*/ 	.short	0x0008
        /*0034*/ 	.byte	0x00, 0xf5, 0x21, 0x00


	//----- nvinfo : EIATTR_KPARAM_INFO
	.align		4
.L_101:
        /*0038*/ 	.byte	0x04, 0x17
        /*003a*/ 	.short	(.L_103 - .L_102)
.L_102:
        /*003c*/ 	.word	0x00000000
        /*0040*/ 	.short	0x0000
        /*0042*/ 	.short	0x0000
        /*0044*/ 	.byte	0x00, 0xf5, 0x21, 0x00


	//----- nvinfo : EIATTR_SPARSE_MMA_MASK
	.align		4
.L_103:
        /*0048*/ 	.byte	0x03, 0x50
        /*004a*/ 	.short	0x0000


	//----- nvinfo : EIATTR_MAXREG_COUNT
	.align		4
        /*004c*/ 	.byte	0x03, 0x1b
        /*004e*/ 	.short	0x00ff


	//----- nvinfo : EIATTR_MERCURY_ISA_VERSION
	.align		4
        /*0050*/ 	.byte	0x03, 0x5f
        /*0052*/ 	.short	0x0101


	//----- nvinfo : EIATTR_VRC_CTA_INIT_COUNT
	.align		4
        /*0054*/ 	.byte	0x02, 0x4a
	.zero		1
	.zero		1


	//----- nvinfo : EIATTR_EXIT_INSTR_OFFSETS
	.align		4
        /*0058*/ 	.byte	0x04, 0x1c
        /*005a*/ 	.short	(.L_105 - .L_104)


	//   ....[0]....
.L_104:
        /*005c*/ 	.word	0x00000070


	//   ....[1]....
        /*0060*/ 	.word	0x00000870


	//----- nvinfo : EIATTR_CRS_STACK_SIZE
	.align		4
.L_105:
        /*0064*/ 	.byte	0x04, 0x1e
        /*0066*/ 	.short	(.L_107 - .L_106)
.L_106:
        /*0068*/ 	.word	0x00000000


	//----- nvinfo : EIATTR_CBANK_PARAM_SIZE
	.align		4
.L_107:
        /*006c*/ 	.byte	0x03, 0x19
        /*006e*/ 	.short	0x0018


	//----- nvinfo : EIATTR_PARAM_CBANK
	.align		4
        /*0070*/ 	.byte	0x04, 0x0a
        /*0072*/ 	.short	(.L_109 - .L_108)
	.align		4
.L_108:
        /*0074*/ 	.word	index@(.nv.constant0._Z16getMovingAverageP9StockDataPfii)
        /*0078*/ 	.short	0x0380
        /*007a*/ 	.short	0x0018


	//----- nvinfo : EIATTR_SW_WAR
	.align		4
.L_109:
        /*007c*/ 	.byte	0x04, 0x36
        /*007e*/ 	.short	(.L_111 - .L_110)
.L_110:
        /*0080*/ 	.word	0x00000008
.L_111:


//--------------------- .nv.info._Z11sumLowPriceP9StockDataPfi --------------------------
	.section	.nv.info._Z11sumLowPriceP9StockDataPfi,"",@"SHT_CUDA_INFO"
	.sectionflags	@""
	.align	4


	//----- nvinfo : EIATTR_CUDA_API_VERSION
	.align		4
        /*0000*/ 	.byte	0x04, 0x37
        /*0002*/ 	.short	(.L_113 - .L_112)
.L_112:
        /*0004*/ 	.word	0x00000082


	//----- nvinfo : EIATTR_KPARAM_INFO
	.align		4
.L_113:
        /*0008*/ 	.byte	0x04, 0x17
        /*000a*/ 	.short	(.L_115 - .L_114)
.L_114:
        /*000c*/ 	.word	0x00000000
        /*0010*/ 	.short	0x0002
        /*0012*/ 	.short	0x0010
        /*0014*/ 	.byte	0x00, 0xf0, 0x11, 0x00


	//----- nvinfo : EIATTR_KPARAM_INFO
	.align		4
.L_115:
        /*0018*/ 	.byte	0x04, 0x17
        /*001a*/ 	.short	(.L_117 - .L_116)
.L_116:
        /*001c*/ 	.word	0x00000000
        /*0020*/ 	.short	0x0001
        /*0022*/ 	.short	0x0008
        /*0024*/ 	.byte	0x00, 0xf5, 0x21, 0x00


	//----- nvinfo : EIATTR_KPARAM_INFO
	.align		4
.L_117:
        /*0028*/ 	.byte	0x04, 0x17
        /*002a*/ 	.short	(.L_119 - .L_118)
.L_118:
        /*002c*/ 	.word	0x00000000
        /*0030*/ 	.short	0x0000
        /*0032*/ 	.short	0x0000
        /*0034*/ 	.byte	0x00, 0xf5, 0x21, 0x00


	//----- nvinfo : EIATTR_SPARSE_MMA_MASK
	.align		4
.L_119:
        /*0038*/ 	.byte	0x03, 0x50
        /*003a*/ 	.short	0x0000


	//----- nvinfo : EIATTR_MAXREG_COUNT
	.align		4
        /*003c*/ 	.byte	0x03, 0x1b
        /*003e*/ 	.short	0x00ff


	//----- nvinfo : EIATTR_MERCURY_ISA_VERSION
	.align		4
        /*0040*/ 	.byte	0x03, 0x5f
        /*0042*/ 	.short	0x0101


	//----- nvinfo : EIATTR_VRC_CTA_INIT_COUNT
	.align		4
        /*0044*/ 	.byte	0x02, 0x4a
	.zero		1
	.zero		1


	//----- nvinfo : EIATTR_EXIT_INSTR_OFFSETS
	.align		4
        /*0048*/ 	.byte	0x04, 0x1c
        /*004a*/ 	.short	(.L_121 - .L_120)


	//   ....[0]....
.L_120:
        /*004c*/ 	.word	0x00000070


	//   ....[1]....
        /*0050*/ 	.word	0x000000e0


	//----- nvinfo : EIATTR_CBANK_PARAM_SIZE
	.align		4
.L_121:
        /*0054*/ 	.byte	0x03, 0x19
        /*0056*/ 	.short	0x0014


	//----- nvinfo : EIATTR_PARAM_CBANK
	.align		4
        /*0058*/ 	.byte	0x04, 0x0a
        /*005a*/ 	.short	(.L_123 - .L_122)
	.align		4
.L_122:
        /*005c*/ 	.word	index@(.nv.constant0._Z11sumLowPriceP9StockDataPfi)
        /*0060*/ 	.short	0x0380
        /*0062*/ 	.short	0x0014


	//----- nvinfo : EIATTR_SW_WAR
	.align		4
.L_123:
        /*0064*/ 	.byte	0x04, 0x36
        /*0066*/ 	.short	(.L_125 - .L_124)
.L_124:
        /*0068*/ 	.word	0x00000008
.L_125:


//--------------------- .nv.info._Z34filterStocksByHighPriceAndLowPriceP9StockDataPbiff --------------------------
	.section	.nv.info._Z34filterStocksByHighPriceAndLowPriceP9StockDataPbiff,"",@"SHT_CUDA_INFO"
	.sectionflags	@""
	.align	4


	//----- nvinfo : EIATTR_CUDA_API_VERSION
	.align		4
        /*0000*/ 	.byte	0x04, 0x37
        /*0002*/ 	.short	(.L_127 - .L_126)
.L_126:
        /*0004*/ 	.word	0x00000082


	//----- nvinfo : EIATTR_KPARAM_INFO
	.align		4
.L_127:
        /*0008*/ 	.byte	0x04, 0x17
        /*000a*/ 	.short	(.L_129 - .L_128)
.L_128:
        /*000c*/ 	.word	0x00000000
        /*0010*/ 	.short	0x0004
        /*0012*/ 	.short	0x0018
        /*0014*/ 	.byte	0x00, 0xf0, 0x11, 0x00


	//----- nvinfo : EIATTR_KPARAM_INFO
	.align		4
.L_129:
        /*0018*/ 	.byte	0x04, 0x17
        /*001a*/ 	.short	(.L_131 - .L_130)
.L_130:
        /*001c*/ 	.word	0x00000000
        /*0020*/ 	.short	0x0003
        /*0022*/ 	.short	0x0014
        /*0024*/ 	.byte	0x00, 0xf0, 0x11, 0x00


	//----- nvinfo : EIATTR_KPARAM_INFO
	.align		4
.L_131:
        /*0028*/ 	.byte	0x04, 0x17
        /*002a*/ 	.short	(.L_133 - .L_132)
.L_132:
        /*002c*/ 	.word	0x00000000
        /*0030*/ 	.short	0x0002
        /*0032*/ 	.short	0x0010
        /*0034*/ 	.byte	0x00, 0xf0, 0x11, 0x00


	//----- nvinfo : EIATTR_KPARAM_INFO
	.align		4
.L_133:
        /*0038*/ 	.byte	0x04, 0x17
        /*003a*/ 	.short	(.L_135 - .L_134)
.L_134:
        /*003c*/ 	.word	0x00000000
        /*0040*/ 	.short	0x0001
        /*0042*/ 	.short	0x0008
        /*0044*/ 	.byte	0x00, 0xf5, 0x21, 0x00


	//----- nvinfo : EIATTR_KPARAM_INFO
	.align		4
.L_135:
        /*0048*/ 	.byte	0x04, 0x17
        /*004a*/ 	.short	(.L_137 - .L_136)
.L_136:
        /*004c*/ 	.word	0x00000000
        /*0050*/ 	.short	0x0000
        /*0052*/ 	.short	0x0000
        /*0054*/ 	.byte	0x00, 0xf5, 0x21, 0x00


	//----- nvinfo : EIATTR_SPARSE_MMA_MASK
	.align		4
.L_137:
        /*0058*/ 	.byte	0x03, 0x50
        /*005a*/ 	.short	0x0000


	//----- nvinfo : EIATTR_MAXREG_COUNT
	.align		4
        /*005c*/ 	.byte	0x03, 0x1b
        /*005e*/ 	.short	0x00ff


	//----- nvinfo : EIATTR_MERCURY_ISA_VERSION
	.align		4
        /*0060*/ 	.byte	0x03, 0x5f
        /*0062*/ 	.short	0x0101


	//----- nvinfo : EIATTR_VRC_CTA_INIT_COUNT
	.align		4
        /*0064*/ 	.byte	0x02, 0x4a
	.zero		1
	.zero		1


	//----- nvinfo : EIATTR_EXIT_INSTR_OFFSETS
	.align		4
        /*0068*/ 	.byte	0x04, 0x1c
        /*006a*/ 	.short	(.L_139 - .L_138)


	//   ....[0]....
.L_138:
        /*006c*/ 	.word	0x00000070


	//   ....[1]....
        /*0070*/ 	.word	0x00000160


	//----- nvinfo : EIATTR_CBANK_PARAM_SIZE
	.align		4
.L_139:
        /*0074*/ 	.byte	0x03, 0x19
        /*0076*/ 	.short	0x001c


	//----- nvinfo : EIATTR_PARAM_CBANK
	.align		4
        /*0078*/ 	.byte	0x04, 0x0a
        /*007a*/ 	.short	(.L_141 - .L_140)
	.align		4
.L_140:
        /*007c*/ 	.word	index@(.nv.constant0._Z34filterStocksByHighPriceAndLowPriceP9StockDataPbiff)
        /*0080*/ 	.short	0x0380
        /*0082*/ 	.short	0x001c


	//----- nvinfo : EIATTR_SW_WAR
	.align		4
.L_141:
        /*0084*/ 	.byte	0x04, 0x36
        /*0086*/ 	.short	(.L_143 - .L_142)
.L_142:
        /*0088*/ 	.word	0x00000008
.L_143:


//--------------------- .nv.info._Z22filterStocksByLowPriceP9StockDataPbif --------------------------
	.section	.nv.info._Z22filterStocksByLowPriceP9StockDataPbif,"",@"SHT_CUDA_INFO"
	.sectionflags	@""
	.align	4


	//----- nvinfo : EIATTR_CUDA_API_VERSION
	.align		4
        /*0000*/ 	.byte	0x04, 0x37
        /*0002*/ 	.short	(.L_145 - .L_144)
.L_144:
        /*0004*/ 	.word	0x00000082


	//----- nvinfo : EIATTR_KPARAM_INFO
	.align		4
.L_145:
        /*0008*/ 	.byte	0x04, 0x17
        /*000a*/ 	.short	(.L_147 - .L_146)
.L_146:
        /*000c*/ 	.word	0x00000000
        /*0010*/ 	.short	0x0003
        /*0012*/ 	.short	0x0014
        /*0014*/ 	.byte	0x00, 0xf0, 0x11, 0x00


	//----- nvinfo : EIATTR_KPARAM_INFO
	.align		4
.L_147:
        /*0018*/ 	.byte	0x04, 0x17
        /*001a*/ 	.short	(.L_149 - .L_148)
.L_148:
        /*001c*/ 	.word	0x00000000
        /*0020*/ 	.short	0x0002
        /*0022*/ 	.short	0x0010
        /*0024*/ 	.byte	0x00, 0xf0, 0x11, 0x00


	//----- nvinfo : EIATTR_KPARAM_INFO
	.align		4
.L_149:
        /*0028*/ 	.byte	0x04, 0x17
        /*002a*/ 	.short	(.L_151 - .L_150)
.L_150:
        /*002c*/ 	.word	0x00000000
        /*0030*/ 	.short	0x0001
        /*0032*/ 	.short	0x0008
        /*0034*/ 	.byte	0x00, 0xf5, 0x21, 0x00


	//----- nvinfo : EIATTR_KPARAM_INFO
	.align		4
.L_151:
        /*0038*/ 	.byte	0x04, 0x17
        /*003a*/ 	.short	(.L_153 - .L_152)
.L_152:
        /*003c*/ 	.word	0x00000000
        /*0040*/ 	.short	0x0000
        /*0042*/ 	.short	0x0000
        /*0044*/ 	.byte	0x00, 0xf5, 0x21, 0x00


	//----- nvinfo : EIATTR_SPARSE_MMA_MASK
	.align		4
.L_153:
        /*0048*/ 	.byte	0x03, 0x50
        /*004a*/ 	.short	0x0000


	//----- nvinfo : EIATTR_MAXREG_COUNT
	.align		4
        /*004c*/ 	.byte	0x03, 0x1b
        /*004e*/ 	.short	0x00ff


	//----- nvinfo : EIATTR_MERCURY_ISA_VERSION
	.align		4
        /*0050*/ 	.byte	0x03, 0x5f
        /*0052*/ 	.short	0x0101


	//----- nvinfo : EIATTR_VRC_CTA_INIT_COUNT
	.align		4
        /*0054*/ 	.byte	0x02, 0x4a
	.zero		1
	.zero		1


	//----- nvinfo : EIATTR_EXIT_INSTR_OFFSETS
	.align		4
        /*0058*/ 	.byte	0x04, 0x1c
        /*005a*/ 	.short	(.L_155 - .L_154)


	//   ....[0]....
.L_154:
        /*005c*/ 	.word	0x00000070


	//   ....[1]....
        /*0060*/ 	.word	0x00000130


	//----- nvinfo : EIATTR_CBANK_PARAM_SIZE
	.align		4
.L_155:
        /*0064*/ 	.byte	0x03, 0x19
        /*0066*/ 	.short	0x0018


	//----- nvinfo : EIATTR_PARAM_CBANK
	.align		4
        /*0068*/ 	.byte	0x04, 0x0a
        /*006a*/ 	.short	(.L_157 - .L_156)
	.align		4
.L_156:
        /*006c*/ 	.word	index@(.nv.constant0._Z22filterStocksByLowPriceP9StockDataPbif)
        /*0070*/ 	.short	0x0380
        /*0072*/ 	.short	0x0018


	//----- nvinfo : EIATTR_SW_WAR
	.align		4
.L_157:
        /*0074*/ 	.byte	0x04, 0x36
        /*0076*/ 	.short	(.L_159 - .L_158)
.L_158:
        /*0078*/ 	.word	0x00000008
.L_159:


//--------------------- .nv.info._Z23filterStocksByHighPriceP9StockDataPbif --------------------------
	.section	.nv.info._Z23filterStocksByHighPriceP9StockDataPbif,"",@"SHT_CUDA_INFO"
	.sectionflags	@""
	.align	4


	//----- nvinfo : EIATTR_CUDA_API_VERSION
	.align		4
        /*0000*/ 	.byte	0x04, 0x37
        /*0002*/ 	.short	(.L_161 - .L_160)
.L_160:
        /*0004*/ 	.word	0x00000082


	//----- nvinfo : EIATTR_KPARAM_INFO
	.align		4
.L_161:
        /*0008*/ 	.byte	0x04, 0x17
        /*000a*/ 	.short	(.L_163 - .L_162)
.L_162:
        /*000c*/ 	.word	0x00000000
        /*0010*/ 	.short	0x0003
        /*0012*/ 	.short	0x0014
        /*0014*/ 	.byte	0x00, 0xf0, 0x11, 0x00


	//----- nvinfo : EIATTR_KPARAM_INFO
	.align		4
.L_163:
        /*0018*/ 	.byte	0x04, 0x17
        /*001a*/ 	.short	(.L_165 - .L_164)
.L_164:
        /*001c*/ 	.word	0x00000000
        /*0020*/ 	.short	0x0002
        /*0022*/ 	.short	0x0010
        /*0024*/ 	.byte	0x00, 0xf0, 0x11, 0x00


	//----- nvinfo : EIATTR_KPARAM_INFO
	.align		4
.L_165:
        /*0028*/ 	.byte	0x04, 0x17
        /*002a*/ 	.short	(.L_167 - .L_166)
.L_166:
        /*002c*/ 	.word	0x00000000
        /*0030*/ 	.short	0x0001
        /*0032*/ 	.short	0x0008
        /*0034*/ 	.byte	0x00, 0xf5, 0x21, 0x00


	//----- nvinfo : EIATTR_KPARAM_INFO
	.align		4
.L_167:
        /*0038*/ 	.byte	0x04, 0x17
        /*003a*/ 	.short	(.L_169 - .L_168)
.L_168:
        /*003c*/ 	.word	0x00000000
        /*0040*/ 	.short	0x0000
        /*0042*/ 	.short	0x0000
        /*0044*/ 	.byte	0x00, 0xf5, 0x21, 0x00


	//----- nvinfo : EIATTR_SPARSE_MMA_MASK
	.align		4
.L_169:
        /*0048*/ 	.byte	0x03, 0x50
        /*004a*/ 	.short	0x0000


	//----- nvinfo : EIATTR_MAXREG_COUNT
	.align		4
        /*004c*/ 	.byte	0x03, 0x1b
        /*004e*/ 	.short	0x00ff


	//----- nvinfo : EIATTR_MERCURY_ISA_VERSION
	.align		4
        /*0050*/ 	.byte	0x03, 0x5f
        /*0052*/ 	.short	0x0101


	//----- nvinfo : EIATTR_VRC_CTA_INIT_COUNT
	.align		4
        /*0054*/ 	.byte	0x02, 0x4a
	.zero		1
	.zero		1


	//----- nvinfo : EIATTR_EXIT_INSTR_OFFSETS
	.align		4
        /*0058*/ 	.byte	0x04, 0x1c
        /*005a*/ 	.short	(.L_171 - .L_170)


	//   ....[0]....
.L_170:
        /*005c*/ 	.word	0x00000070


	//   ....[1]....
        /*0060*/ 	.word	0x00000130


	//----- nvinfo : EIATTR_CBANK_PARAM_SIZE
	.align		4
.L_171:
        /*0064*/ 	.byte	0x03, 0x19
        /*0066*/ 	.short	0x0018


	//----- nvinfo : EIATTR_PARAM_CBANK
	.align		4
        /*0068*/ 	.byte	0x04, 0x0a
        /*006a*/ 	.short	(.L_173 - .L_172)
	.align		4
.L_172:
        /*006c*/ 	.word	index@(.nv.constant0._Z23filterStocksByHighPriceP9StockDataPbif)
        /*0070*/ 	.short	0x0380
        /*0072*/ 	.short	0x0018


	//----- nvinfo : EIATTR_SW_WAR
	.align		4
.L_173:
        /*0074*/ 	.byte	0x04, 0x36
        /*0076*/ 	.short	(.L_175 - .L_174)
.L_174:
        /*0078*/ 	.word	0x00000008
.L_175:


//--------------------- .nv.info._Z23filterStocksByOpenPriceP9StockDataPbif --------------------------
	.section	.nv.info._Z23filterStocksByOpenPriceP9StockDataPbif,"",@"SHT_CUDA_INFO"
	.sectionflags	@""
	.align	4


	//----- nvinfo : EIATTR_CUDA_API_VERSION
	.align		4
        /*0000*/ 	.byte	0x04, 0x37
        /*0002*/ 	.short	(.L_177 - .L_176)
.L_176:
        /*0004*/ 	.word	0x00000082


	//----- nvinfo : EIATTR_KPARAM_INFO
	.align		4
.L_177:
        /*0008*/ 	.byte	0x04, 0x17
        /*000a*/ 	.short	(.L_179 - .L_178)
.L_178:
        /*000c*/ 	.word	0x00000000
        /*0010*/ 	.short	0x0003
        /*0012*/ 	.short	0x0014
        /*0014*/ 	.byte	0x00, 0xf0, 0x11, 0x00


	//----- nvinfo : EIATTR_KPARAM_INFO
	.align		4
.L_179:
        /*0018*/ 	.byte	0x04, 0x17
        /*001a*/ 	.short	(.L_181 - .L_180)
.L_180:
        /*001c*/ 	.word	0x00000000
        /*0020*/ 	.short	0x0002
        /*0022*/ 	.short	0x0010
        /*0024*/ 	.byte	0x00, 0xf0, 0x11, 0x00


	//----- nvinfo : EIATTR_KPARAM_INFO
	.align		4
.L_181:
        /*0028*/ 	.byte	0x04, 0x17
        /*002a*/ 	.short	(.L_183 - .L_182)
.L_182:
        /*002c*/ 	.word	0x00000000
        /*0030*/ 	.short	0x0001
        /*0032*/ 	.short	0x0008
        /*0034*/ 	.byte	0x00, 0xf5, 0x21, 0x00


	//----- nvinfo : EIATTR_KPARAM_INFO
	.align		4
.L_183:
        /*0038*/ 	.byte	0x04, 0x17
        /*003a*/ 	.short	(.L_185 - .L_184)
.L_184:
        /*003c*/ 	.word	0x00000000
        /*0040*/ 	.short	0x0000
        /*0042*/ 	.short	0x0000
        /*0044*/ 	.byte	0x00, 0xf5, 0x21, 0x00


	//----- nvinfo : EIATTR_SPARSE_MMA_MASK
	.align		4
.L_185:
        /*0048*/ 	.byte	0x03, 0x50
        /*004a*/ 	.short	0x0000


	//----- nvinfo : EIATTR_MAXREG_COUNT
	.align		4
        /*004c*/ 	.byte	0x03, 0x1b
        /*004e*/ 	.short	0x00ff


	//----- nvinfo : EIATTR_MERCURY_ISA_VERSION
	.align		4
        /*0050*/ 	.byte	0x03, 0x5f
        /*0052*/ 	.short	0x0101


	//----- nvinfo : EIATTR_VRC_CTA_INIT_COUNT
	.align		4
        /*0054*/ 	.byte	0x02, 0x4a
	.zero		1
	.zero		1


	//----- nvinfo : EIATTR_EXIT_INSTR_OFFSETS
	.align		4
        /*0058*/ 	.byte	0x04, 0x1c
        /*005a*/ 	.short	(.L_187 - .L_186)


	//   ....[0]....
.L_186:
        /*005c*/ 	.word	0x00000070


	//   ....[1]....
        /*0060*/ 	.word	0x00000130


	//----- nvinfo : EIATTR_CBANK_PARAM_SIZE
	.align		4
.L_187:
        /*0064*/ 	.byte	0x03, 0x19
        /*0066*/ 	.short	0x0018


	//----- nvinfo : EIATTR_PARAM_CBANK
	.align		4
        /*0068*/ 	.byte	0x04, 0x0a
        /*006a*/ 	.short	(.L_189 - .L_188)
	.align		4
.L_188:
        /*006c*/ 	.word	index@(.nv.constant0._Z23filterStocksByOpenPriceP9StockDataPbif)
        /*0070*/ 	.short	0x0380
        /*0072*/ 	.short	0x0018


	//----- nvinfo : EIATTR_SW_WAR
	.align		4
.L_189:
        /*0074*/ 	.byte	0x04, 0x36
        /*0076*/ 	.short	(.L_191 - .L_190)
.L_190:
        /*0078*/ 	.word	0x00000008
.L_191:


//--------------------- .nv.info._Z24filterStocksByClosePriceP9StockDataPbif --------------------------
	.section	.nv.info._Z24filterStocksByClosePriceP9StockDataPbif,"",@"SHT_CUDA_INFO"
	.sectionflags	@""
	.align	4


	//----- nvinfo : EIATTR_CUDA_API_VERSION
	.align		4
        /*0000*/ 	.byte	0x04, 0x37
        /*0002*/ 	.short	(.L_193 - .L_192)
.L_192:
        /*0004*/ 	.word	0x00000082


	//----- nvinfo : EIATTR_KPARAM_INFO
	.align		4
.L_193:
        /*0008*/ 	.byte	0x04, 0x17
        /*000a*/ 	.short	(.L_195 - .L_194)
.L_194:
        /*000c*/ 	.word	0x00000000
        /*0010*/ 	.short	0x0003
        /*0012*/ 	.short	0x0014
        /*0014*/ 	.byte	0x00, 0xf0, 0x11, 0x00


	//----- nvinfo : EIATTR_KPARAM_INFO
	.align		4
.L_195:
        /*0018*/ 	.byte	0x04, 0x17
        /*001a*/ 	.short	(.L_197 - .L_196)
.L_196:
        /*001c*/ 	.word	0x00000000
        /*0020*/ 	.short	0x0002
        /*0022*/ 	.short	0x0010
        /*0024*/ 	.byte	0x00, 0xf0, 0x11, 0x00


	//----- nvinfo : EIATTR_KPARAM_INFO
	.align		4
.L_197:
        /*0028*/ 	.byte	0x04, 0x17
        /*002a*/ 	.short	(.L_199 - .L_198)
.L_198:
        /*002c*/ 	.word	0x00000000
        /*0030*/ 	.short	0x0001
        /*0032*/ 	.short	0x0008
        /*0034*/ 	.byte	0x00, 0xf5, 0x21, 0x00


	//----- nvinfo : EIATTR_KPARAM_INFO
	.align		4
.L_199:
        /*0038*/ 	.byte	0x04, 0x17
        /*003a*/ 	.short	(.L_201 - .L_200)
.L_200:
        /*003c*/ 	.word	0x00000000
        /*0040*/ 	.short	0x0000
        /*0042*/ 	.short	0x0000
        /*0044*/ 	.byte	0x00, 0xf5, 0x21, 0x00


	//----- nvinfo : EIATTR_SPARSE_MMA_MASK
	.align		4
.L_201:
        /*0048*/ 	.byte	0x03, 0x50
        /*004a*/ 	.short	0x0000


	//----- nvinfo : EIATTR_MAXREG_COUNT
	.align		4
        /*004c*/ 	.byte	0x03, 0x1b
        /*004e*/ 	.short	0x00ff


	//----- nvinfo : EIATTR_MERCURY_ISA_VERSION
	.align		4
        /*0050*/ 	.byte	0x03, 0x5f
        /*0052*/ 	.short	0x0101


	//----- nvinfo : EIATTR_VRC_CTA_INIT_COUNT
	.align		4
        /*0054*/ 	.byte	0x02, 0x4a
	.zero		1
	.zero		1


	//----- nvinfo : EIATTR_EXIT_INSTR_OFFSETS
	.align		4
        /*0058*/ 	.byte	0x04, 0x1c
        /*005a*/ 	.short	(.L_203 - .L_202)


	//   ....[0]....
.L_202:
        /*005c*/ 	.word	0x00000070


	//   ....[1]....
        /*0060*/ 	.word	0x00000130


	//----- nvinfo : EIATTR_CBANK_PARAM_SIZE
	.align		4
.L_203:
        /*0064*/ 	.byte	0x03, 0x19
        /*0066*/ 	.short	0x0018


	//----- nvinfo : EIATTR_PARAM_CBANK
	.align		4
        /*0068*/ 	.byte	0x04, 0x0a
        /*006a*/ 	.short	(.L_205 - .L_204)
	.align		4
.L_204:
        /*006c*/ 	.word	index@(.nv.constant0._Z24filterStocksByClosePriceP9StockDataPbif)
        /*0070*/ 	.short	0x0380
        /*0072*/ 	.short	0x0018


	//----- nvinfo : EIATTR_SW_WAR
	.align		4
.L_205:
        /*0074*/ 	.byte	0x04, 0x36
        /*0076*/ 	.short	(.L_207 - .L_206)
.L_206:
        /*0078*/ 	.word	0x00000008
.L_207:


//--------------------- .nv.info._Z20filterStocksByVolumeP9StockDataPbif --------------------------
	.section	.nv.info._Z20filterStocksByVolumeP9StockDataPbif,"",@"SHT_CUDA_INFO"
	.sectionflags	@""
	.align	4


	//----- nvinfo : EIATTR_CUDA_API_VERSION
	.align		4
        /*0000*/ 	.byte	0x04, 0x37
        /*0002*/ 	.short	(.L_209 - .L_208)
.L_208:
        /*0004*/ 	.word	0x00000082


	//----- nvinfo : EIATTR_KPARAM_INFO
	.align		4
.L_209:
        /*0008*/ 	.byte	0x04, 0x17
        /*000a*/ 	.short	(.L_211 - .L_210)
.L_210:
        /*000c*/ 	.word	0x00000000
        /*0010*/ 	.short	0x0003
        /*0012*/ 	.short	0x0014
        /*0014*/ 	.byte	0x00, 0xf0, 0x11, 0x00


	//----- nvinfo : EIATTR_KPARAM_INFO
	.align		4
.L_211:
        /*0018*/ 	.byte	0x04, 0x17
        /*001a*/ 	.short	(.L_213 - .L_212)
.L_212:
        /*001c*/ 	.word	0x00000000
        /*0020*/ 	.short	0x0002
        /*0022*/ 	.short	0x0010
        /*0024*/ 	.byte	0x00, 0xf0, 0x11, 0x00


	//----- nvinfo : EIATTR_KPARAM_INFO
	.align		4
.L_213:
        /*0028*/ 	.byte	0x04, 0x17
        /*002a*/ 	.short	(.L_215 - .L_214)
.L_214:
        /*002c*/ 	.word	0x00000000
        /*0030*/ 	.short	0x0001
        /*0032*/ 	.short	0x0008
        /*0034*/ 	.byte	0x00, 0xf5, 0x21, 0x00


	//----- nvinfo : EIATTR_KPARAM_INFO
	.align		4
.L_215:
        /*0038*/ 	.byte	0x04, 0x17
        /*003a*/ 	.short	(.L_217 - .L_216)
.L_216:
        /*003c*/ 	.word	0x00000000
        /*0040*/ 	.short	0x0000
        /*0042*/ 	.short	0x0000
        /*0044*/ 	.byte	0x00, 0xf5, 0x21, 0x00


	//----- nvinfo : EIATTR_SPARSE_MMA_MASK
	.align		4
.L_217:
        /*0048*/ 	.byte	0x03, 0x50
        /*004a*/ 	.short	0x0000


	//----- nvinfo : EIATTR_MAXREG_COUNT
	.align		4
        /*004c*/ 	.byte	0x03, 0x1b
        /*004e*/ 	.short	0x00ff


	//----- nvinfo : EIATTR_MERCURY_ISA_VERSION
	.align		4
        /*0050*/ 	.byte	0x03, 0x5f
        /*0052*/ 	.short	0x0101


	//----- nvinfo : EIATTR_VRC_CTA_INIT_COUNT
	.align		4
        /*0054*/ 	.byte	0x02, 0x4a
	.zero		1
	.zero		1


	//----- nvinfo : EIATTR_EXIT_INSTR_OFFSETS
	.align		4
        /*0058*/ 	.byte	0x04, 0x1c
        /*005a*/ 	.short	(.L_219 - .L_218)


	//   ....[0]....
.L_218:
        /*005c*/ 	.word	0x00000070


	//   ....[1]....
        /*0060*/ 	.word	0x00000130


	//----- nvinfo : EIATTR_CBANK_PARAM_SIZE
	.align		4
.L_219:
        /*0064*/ 	.byte	0x03, 0x19
        /*0066*/ 	.short	0x0018


	//----- nvinfo : EIATTR_PARAM_CBANK
	.align		4
        /*0068*/ 	.byte	0x04, 0x0a
        /*006a*/ 	.short	(.L_221 - .L_220)
	.align		4
.L_220:
        /*006c*/ 	.word	index@(.nv.constant0._Z20filterStocksByVolumeP9StockDataPbif)
        /*0070*/ 	.short	0x0380
        /*0072*/ 	.short	0x0018


	//----- nvinfo : EIATTR_SW_WAR
	.align		4
.L_221:
        /*0074*/ 	.byte	0x04, 0x36
        /*0076*/ 	.short	(.L_223 - .L_222)
.L_222:
        /*0078*/ 	.word	0x00000008
.L_223:


//--------------------- .nv.callgraph             --------------------------
	.section	.nv.callgraph,"",@"SHT_CUDA_CALLGRAPH"
	.align	4
	.sectionentsize	8
	.align		4
        /*0000*/ 	.word	0x00000000
	.align		4
        /*0004*/ 	.word	0xffffffff
	.align		4
        /*0008*/ 	.word	0x00000000
	.align		4
        /*000c*/ 	.word	0xfffffffe
	.align		4
        /*0010*/ 	.word	0x00000000
	.align		4
        /*0014*/ 	.word	0xfffffffd
	.align		4
        /*0018*/ 	.word	0x00000000
	.align		4
        /*001c*/ 	.word	0xfffffffc


//--------------------- .text._Z15getMaxHighPriceP9StockDataPfii --------------------------
	.section	.text._Z15getMaxHighPriceP9StockDataPfii,"ax",@progbits
	.align	128
        .global         _Z15getMaxHighPriceP9StockDataPfii
        .type           _Z15getMaxHighPriceP9StockDataPfii,@function
        .size           _Z15getMaxHighPriceP9StockDataPfii,(.L_x_37 - _Z15getMaxHighPriceP9StockDataPfii)
        .other          _Z15getMaxHighPriceP9StockDataPfii,@"STO_CUDA_ENTRY STV_DEFAULT"
_Z15getMaxHighPriceP9StockDataPfii:
.text._Z15getMaxHighPriceP9StockDataPfii:
[----:B------:R-:W-:Y:S01]  /*0000*/  LDC R1, c[0x0][0x37c] ;  /* 0x0000df00ff017b82 */ /* 0x000fe20000000800 */
[----:B------:R-:W0:Y:S07]  /*0010*/  S2R R5, SR_TID.X ;  /* 0x0000000000057919 */ /* 0x000e2e0000002100 */
[----:B------:R-:W0:Y:S01]  /*0020*/  S2UR UR4, SR_CTAID.X ;  /* 0x00000000000479c3 */ /* 0x000e220000002500 */
[----:B------:R-:W1:Y:S07]  /*0030*/  LDCU UR5, c[0x0][0x390] ;  /* 0x00007200ff0577ac */ /* 0x000e6e0008000800 */
[----:B------:R-:W0:Y:S02]  /*0040*/  LDC R0, c[0x0][0x360] ;  /* 0x0000d800ff007b82 */ /* 0x000e240000000800 */
[----:B0-----:R-:W-:-:S06]  /*0050*/  IMAD R0, R0, UR4, R5 ;  /* 0x0000000400007c24 */ /* 0x001fcc000f8e0205 */
[----:B------:R-:W-:Y:S01]  /*0060*/  BAR.SYNC.DEFER_BLOCKING 0x0 ;  /* 0x0000000000007b1d */ /* 0x000fe20000010000 */
[----:B-1----:R-:W-:-:S13]  /*0070*/  ISETP.GE.AND P0, PT, R0, UR5, PT ;  /* 0x0000000500007c0c */ /* 0x002fda000bf06270 */
[----:B------:R-:W-:Y:S05]  /*0080*/  @P0 EXIT ;  /* 0x000000000000094d */ /* 0x000fea0003800000 */
[----:B------:R-:W0:Y:S01]  /*0090*/  S2R R3, SR_CgaCtaId ;  /* 0x0000000000037919 */ /* 0x000e220000008800 */
[----:B------:R-:W-:Y:S01]  /*00a0*/  MOV R2, 0x400 ;  /* 0x0000040000027802 */ /* 0x000fe20000000f00 */
[----:B------:R-:W1:Y:S01]  /*00b0*/  LDCU UR4, c[0x0][0x394] ;  /* 0x00007280ff0477ac */ /* 0x000e620008000800 */
[----:B------:R-:W2:Y:S01]  /*00c0*/  LDCU.64 UR8, c[0x0][0x358] ;  /* 0x00006b00ff0877ac */ /* 0x000ea20008000a00 */
[----:B-1----:R-:W-:Y:S01]  /*00d0*/  UISETP.GE.AND UP0, UPT, UR4, 0x1, UPT ;  /* 0x000000010400788c */ /* 0x002fe2000bf06270 */
[----:B0-----:R-:W-:-:S05]  /*00e0*/  LEA R2, R3, R2, 0x18 ;  /* 0x0000000203027211 */ /* 0x001fca00078ec0ff */
[----:B------:R-:W-:-:S05]  /*00f0*/  IMAD R2, R5, 0x38, R2 ;  /* 0x0000003805027824 */ /* 0x000fca00078e0202 */
[----:B------:R0:W1:Y:S01]  /*0100*/  LDS R5, [R2+0x2c] ;  /* 0x00002c0002057984 */ /* 0x0000620000000800 */
[----:B--2---:R-:W-:Y:S05]  /*0110*/  BRA.U !UP0, `(.L_x_0) ;  /* 0x00000005082c7547 */ /* 0x004fea000b800000 */
[----:B------:R-:W-:Y:S01]  /*0120*/  UISETP.GE.U32.AND UP1, UPT, UR4, 0x8, UPT ;  /* 0x000000080400788c */ /* 0x000fe2000bf26070 */
[----:B------:R-:W-:Y:S01]  /*0130*/  IMAD.MOV.U32 R3, RZ, RZ, RZ ;  /* 0x000000ffff037224 */ /* 0x000fe200078e00ff */
[----:B------:R-:W-:-:S04]  /*0140*/  ULOP3.LUT UR5, UR4, 0x7, URZ, 0xc0, !UPT ;  /* 0x0000000704057892 */ /* 0x000fc8000f8ec0ff */
[----:B------:R-:W-:-:S03]  /*0150*/  UISETP.NE.AND UP0, UPT, UR5, URZ, UPT ;  /* 0x000000ff0500728c */ /* 0x000fc6000bf05270 */
[----:B------:R-:W-:Y:S08]  /*0160*/  BRA.U !UP1, `(.L_x_1) ;  /* 0x0000000109807547 */ /* 0x000ff0000b800000 */
[----:B------:R-:W-:Y:S01]  /*0170*/  ULOP3.LUT UR6, UR4, 0x7ffffff8, URZ, 0xc0, !UPT ;  /* 0x7ffffff804067892 */ /* 0x000fe2000f8ec0ff */
[----:B------:R-:W-:-:S03]  /*0180*/  VIADD R4, R2, 0x10c ;  /* 0x0000010c02047836 */ /* 0x000fc60000000000 */
[----:B------:R-:W-:Y:S02]  /*0190*/  UIADD3 UR7, UPT, UPT, -UR6, URZ, URZ ;  /* 0x000000ff06077290 */ /* 0x000fe4000fffe1ff */
[----:B------:R-:W-:-:S10]  /*01a0*/  IMAD.U32 R3, RZ, RZ, UR6 ;  /* 0x00000006ff037e24 */ /* 0x000fd4000f8e00ff */
.L_x_2:
[----:B------:R-:W1:Y:S01]  /*01b0*/  LDS R6, [R4+-0xe0] ;  /* 0xffff200004067984 */ /* 0x000e620000000800 */
[----:B------:R-:W-:-:S03]  /*01c0*/  UIADD3 UR7, UPT, UPT, UR7, 0x8, URZ ;  /* 0x0000000807077890 */ /* 0x000fc6000fffe0ff */
[----:B------:R-:W2:Y:S01]  /*01d0*/  LDS R8, [R4+-0xa8] ;  /* 0xffff580004087984 */ /* 0x000ea20000000800 */
[----:B------:R-:W-:-:S03]  /*01e0*/  UISETP.NE.AND UP1, UPT, UR7, URZ, UPT ;  /* 0x000000ff0700728c */ /* 0x000fc6000bf25270 */
[----:B------:R-:W3:Y:S04]  /*01f0*/  LDS R10, [R4+-0x70] ;  /* 0xffff9000040a7984 */ /* 0x000ee80000000800 */
[----:B------:R-:W4:Y:S04]  /*0200*/  LDS R12, [R4+-0x38] ;  /* 0xffffc800040c7984 */ /* 0x000f280000000800 */
[----:B------:R-:W5:Y:S04]  /*0210*/  LDS R14, [R4] ;  /* 0x00000000040e7984 */ /* 0x000f680000000800 */
[----:B------:R-:W0:Y:S01]  /*0220*/  LDS R16, [R4+0x38] ;  /* 0x0000380004107984 */ /* 0x000e220000000800 */
[----:B-1----:R-:W-:-:S04]  /*0230*/  FSETP.GT.AND P0, PT, R6, R5, PT ;  /* 0x000000050600720b */ /* 0x002fc80003f04000 */
[----:B------:R-:W-:Y:S02]  /*0240*/  FSEL R5, R6, R5, P0 ;  /* 0x0000000506057208 */ /* 0x000fe40000000000 */
[----:B------:R-:W1:Y:S02]  /*0250*/  LDS R6, [R4+0x70] ;  /* 0x0000700004067984 */ /* 0x000e640000000800 */
[----:B--2---:R-:W-:-:S04]  /*0260*/  FSETP.GT.AND P0, PT, R8, R5, PT ;  /* 0x000000050800720b */ /* 0x004fc80003f04000 */
[----:B------:R-:W-:Y:S02]  /*0270*/  FSEL R5, R8, R5, P0 ;  /* 0x0000000508057208 */ /* 0x000fe40000000000 */
[----:B------:R2:W1:Y:S02]  /*0280*/  LDS R8, [R4+0xa8] ;  /* 0x0000a80004087984 */ /* 0x0004640000000800 */
[----:B---3--:R-:W-:-:S04]  /*0290*/  FSETP.GT.AND P0, PT, R10, R5, PT ;  /* 0x000000050a00720b */ /* 0x008fc80003f04000 */
[----:B------:R-:W-:Y:S01]  /*02a0*/  FSEL R5, R10, R5, P0 ;  /* 0x000000050a057208 */ /* 0x000fe20000000000 */
[----:B--2---:R-:W-:-:S03]  /*02b0*/  VIADD R4, R4, 0x1c0 ;  /* 0x000001c004047836 */ /* 0x004fc60000000000 */
[----:B----4-:R-:W-:-:S04]  /*02c0*/  FSETP.GT.AND P0, PT, R12, R5, PT ;  /* 0x000000050c00720b */ /* 0x010fc80003f04000 */
[----:B------:R-:W-:-:S04]  /*02d0*/  FSEL R5, R12, R5, P0 ;  /* 0x000000050c057208 */ /* 0x000fc80000000000 */
[----:B-----5:R-:W-:-:S04]  /*02e0*/  FSETP.GT.AND P0, PT, R14, R5, PT ;  /* 0x000000050e00720b */ /* 0x020fc80003f04000 */
[----:B------:R-:W-:-:S04]  /*02f0*/  FSEL R5, R14, R5, P0 ;  /* 0x000000050e057208 */ /* 0x000fc80000000000 */
[----:B0-----:R-:W-:-:S04]  /*0300*/  FSETP.GT.AND P0, PT, R16, R5, PT ;  /* 0x000000051000720b */ /* 0x001fc80003f04000 */
[----:B------:R-:W-:-:S04]  /*0310*/  FSEL R5, R16, R5, P0 ;  /* 0x0000000510057208 */ /* 0x000fc80000000000 */
[----:B-1----:R-:W-:-:S04]  /*0320*/  FSETP.GT.AND P0, PT, R6, R5, PT ;  /* 0x000000050600720b */ /* 0x002fc80003f04000 */
[----:B------:R-:W-:-:S04]  /*0330*/  FSEL R5, R6, R5, P0 ;  /* 0x0000000506057208 */ /* 0x000fc80000000000 */
[----:B------:R-:W-:-:S04]  /*0340*/  FSETP.GT.AND P0, PT, R8, R5, PT ;  /* 0x000000050800720b */ /* 0x000fc80003f04000 */
[----:B------:R-:W-:Y:S01]  /*0350*/  FSEL R5, R8, R5, P0 ;  /* 0x0000000508057208 */ /* 0x000fe20000000000 */
[----:B------:R-:W-:Y:S08]  /*0360*/  BRA.U UP1, `(.L_x_2) ;  /* 0xfffffffd01907547 */ /* 0x000ff0000b83ffff */
.L_x_1:
[----:B------:R-:W-:Y:S01]  /*0370*/  VIADD R4, R2, 0x2c ;  /* 0x0000002c02047836 */ /* 0x000fe20000000000 */
[----:B------:R-:W-:Y:S06]  /*0380*/  BRA.U !UP0, `(.L_x_0) ;  /* 0x0000000108907547 */ /* 0x000fec000b800000 */
[----:B------:R-:W-:Y:S02]  /*0390*/  UISETP.GE.U32.AND UP0, UPT, UR5, 0x4, UPT ;  /* 0x000000040500788c */ /* 0x000fe4000bf06070 */
[----:B------:R-:W-:-:S04]  /*03a0*/  ULOP3.LUT UR6, UR4, 0x3, URZ, 0xc0, !UPT ;  /* 0x0000000304067892 */ /* 0x000fc8000f8ec0ff */
[----:B------:R-:W-:-:S03]  /*03b0*/  UISETP.NE.AND UP1, UPT, UR6, URZ, UPT ;  /* 0x000000ff0600728c */ /* 0x000fc6000bf25270 */
[----:B------:R-:W-:Y:S08]  /*03c0*/  BRA.U !UP0, `(.L_x_3) ;  /* 0x0000000108387547 */ /* 0x000ff0000b800000 */
[C---:B------:R-:W-:Y:S02]  /*03d0*/  IMAD R6, R3.reuse, 0x38, R4 ;  /* 0x0000003803067824 */ /* 0x040fe400078e0204 */
[----:B------:R-:W-:-:S03]  /*03e0*/  VIADD R3, R3, 0x4 ;  /* 0x0000000403037836 */ /* 0x000fc60000000000 */
[----:B------:R-:W1:Y:S04]  /*03f0*/  LDS R8, [R6] ;  /* 0x0000000006087984 */ /* 0x000e680000000800 */
[----:B------:R-:W2:Y:S04]  /*0400*/  LDS R10, [R6+0x38] ;  /* 0x00003800060a7984 */ /* 0x000ea80000000800 */
[----:B------:R-:W3:Y:S04]  /*0410*/  LDS R12, [R6+0x70] ;  /* 0x00007000060c7984 */ /* 0x000ee80000000800 */
[----:B------:R-:W4:Y:S01]  /*0420*/  LDS R14, [R6+0xa8] ;  /* 0x0000a800060e7984 */ /* 0x000f220000000800 */
[----:B-1----:R-:W-:-:S04]  /*0430*/  FSETP.GT.AND P0, PT, R8, R5, PT ;  /* 0x000000050800720b */ /* 0x002fc80003f04000 */
[----:B------:R-:W-:-:S04]  /*0440*/  FSEL R5, R8, R5, P0 ;  /* 0x0000000508057208 */ /* 0x000fc80000000000 */
[----:B--2---:R-:W-:-:S04]  /*0450*/  FSETP.GT.AND P0, PT, R10, R5, PT ;  /* 0x000000050a00720b */ /* 0x004fc80003f04000 */
[----:B------:R-:W-:-:S04]  /*0460*/  FSEL R5, R10, R5, P0 ;  /* 0x000000050a057208 */ /* 0x000fc80000000000 */
[----:B---3--:R-:W-:-:S04]  /*0470*/  FSETP.GT.AND P0, PT, R12, R5, PT ;  /* 0x000000050c00720b */ /* 0x008fc80003f04000 */
[----:B------:R-:W-:-:S04]  /*0480*/  FSEL R5, R12, R5, P0 ;  /* 0x000000050c057208 */ /* 0x000fc80000000000 */
[----:B----4-:R-:W-:-:S04]  /*0490*/  FSETP.GT.AND P0, PT, R14, R5, PT ;  /* 0x000000050e00720b */ /* 0x010fc80003f04000 */
[----:B------:R-:W-:-:S09]  /*04a0*/  FSEL R5, R14, R5, P0 ;  /* 0x000000050e057208 */ /* 0x000fd20000000000 */
.L_x_3:
[----:B------:R-:W-:Y:S05]  /*04b0*/  BRA.U !UP1, `(.L_x_0) ;  /* 0x0000000109447547 */ /* 0x000fea000b800000 */
[----:B------:R-:W-:Y:S02]  /*04c0*/  UISETP.NE.AND UP0, UPT, UR6, 0x1, UPT ;  /* 0x000000010600788c */ /* 0x000fe4000bf05270 */
[----:B------:R-:W-:-:S04]  /*04d0*/  ULOP3.LUT UR4, UR4, 0x1, URZ, 0xc0, !UPT ;  /* 0x0000000104047892 */ /* 0x000fc8000f8ec0ff */
[----:B------:R-:W-:-:S03]  /*04e0*/  UISETP.NE.U32.AND UP1, UPT, UR4, 0x1, UPT ;  /* 0x000000010400788c */ /* 0x000fc6000bf25070 */
[----:B------:R-:W-:Y:S08]  /*04f0*/  BRA.U !UP0, `(.L_x_4) ;  /* 0x0000000108207547 */ /* 0x000ff0000b800000 */
[C---:B------:R-:W-:Y:S02]  /*0500*/  IMAD R4, R3.reuse, 0x38, R4 ;  /* 0x0000003803047824 */ /* 0x040fe400078e0204 */
[----:B------:R-:W-:-:S03]  /*0510*/  VIADD R3, R3, 0x2 ;  /* 0x0000000203037836 */ /* 0x000fc60000000000 */
[----:B------:R-:W1:Y:S04]  /*0520*/  LDS R6, [R4] ;  /* 0x0000000004067984 */ /* 0x000e680000000800 */
[----:B------:R-:W2:Y:S01]  /*0530*/  LDS R8, [R4+0x38] ;  /* 0x0000380004087984 */ /* 0x000ea20000000800 */
[----:B-1----:R-:W-:-:S04]  /*0540*/  FSETP.GT.AND P0, PT, R6, R5, PT ;  /* 0x000000050600720b */ /* 0x002fc80003f04000 */
[----:B------:R-:W-:-:S04]  /*0550*/  FSEL R5, R6, R5, P0 ;  /* 0x0000000506057208 */ /* 0x000fc80000000000 */
[----:B--2---:R-:W-:-:S04]  /*0560*/  FSETP.GT.AND P0, PT, R8, R5, PT ;  /* 0x000000050800720b */ /* 0x004fc80003f04000 */
[----:B------:R-:W-:-:S09]  /*0570*/  FSEL R5, R8, R5, P0 ;  /* 0x0000000508057208 */ /* 0x000fd20000000000 */
.L_x_4:
[----:B------:R-:W-:Y:S05]  /*0580*/  BRA.U UP1, `(.L_x_0) ;  /* 0x0000000101107547 */ /* 0x000fea000b800000 */
[----:B0-----:R-:W-:-:S06]  /*0590*/  IMAD R2, R3, 0x38, R2 ;  /* 0x0000003803027824 */ /* 0x001fcc00078e0202 */
[----:B------:R-:W1:Y:S02]  /*05a0*/  LDS R2, [R2+0x2c] ;  /* 0x00002c0002027984 */ /* 0x000e640000000800 */
[----:B-1----:R-:W-:-:S13]  /*05b0*/  FSETP.GT.AND P0, PT, R2, R5, PT ;  /* 0x000000050200720b */ /* 0x002fda0003f04000 */
[----:B------:R-:W-:-:S07]  /*05c0*/  @P0 IMAD.MOV.U32 R5, RZ, RZ, R2 ;  /* 0x000000ffff050224 */ /* 0x000fce00078e0002 */
.L_x_0:
[----:B0-----:R-:W0:Y:S02]  /*05d0*/  LDC.64 R2, c[0x0][0x388] ;  /* 0x0000e200ff027b82 */ /* 0x001e240000000a00 */
[----:B0-----:R-:W-:-:S05]  /*05e0*/  IMAD.WIDE R2, R0, 0x4, R2 ;  /* 0x0000000400027825 */ /* 0x001fca00078e0202 */
[----:B-1----:R-:W-:Y:S01]  /*05f0*/  STG.E desc[UR8][R2.64], R5 ;  /* 0x0000000502007986 */ /* 0x002fe2000c101908 */
[----:B------:R-:W-:Y:S05]  /*0600*/  EXIT ;  /* 0x000000000000794d */ /* 0x000fea0003800000 */
.L_x_5:
[----:B------:R-:W-:-:S00]  /*0610*/  BRA `(.L_x_5) ;  /* 0xfffffffc00fc7947 */ /* 0x000fc0000383ffff */
[----:B------:R-:W-:-:S00]  /*0620*/  NOP ;  /* 0x0000000000007918 */ /* 0x000fc00000000000 */
        /* <DEDUP_REMOVED lines=13> */
.L_x_37:


//--------------------- .text._Z14getMinLowPriceP9StockDataPfii --------------------------
	.section	.text._Z14getMinLowPriceP9StockDataPfii,"ax",@progbits
	.align	128
        .global         _Z14getMinLowPriceP9StockDataPfii
        .type           _Z14getMinLowPriceP9StockDataPfii,@function
        .size           _Z14getMinLowPriceP9StockDataPfii,(.L_x_38 - _Z14getMinLowPriceP9StockDataPfii)
        .other          _Z14getMinLowPriceP9StockDataPfii,@"STO_CUDA_ENTRY STV_DEFAULT"
_Z14getMinLowPriceP9StockDataPfii:
.text._Z14getMinLowPriceP9StockDataPfii:
[----:B------:R-:W-:Y:S01]  /*0000*/  LDC R1, c[0x0][0x37c] ;  /* 0x0000df00ff017b82 */ /* 0x000fe20000000800 */
[----:B------:R-:W0:Y:S07]  /*0010*/  S2R R0, SR_TID.X ;  /* 0x0000000000007919 */ /* 0x000e2e0000002100 */
[----:B------:R-:W0:Y:S01]  /*0020*/  S2UR UR4, SR_CTAID.X ;  /* 0x00000000000479c3 */ /* 0x000e220000002500 */
[----:B------:R-:W1:Y:S07]  /*0030*/  LDCU UR5, c[0x0][0x390] ;  /* 0x00007200ff0577ac */ /* 0x000e6e0008000800 */
[----:B------:R-:W0:Y:S02]  /*0040*/  LDC R7, c[0x0][0x360] ;  /* 0x0000d800ff077b82 */ /* 0x000e240000000800 */
[----:B0-----:R-:W-:-:S05]  /*0050*/  IMAD R7, R7, UR4, R0 ;  /* 0x0000000407077c24 */ /* 0x001fca000f8e0200 */
[----:B-1----:R-:W-:-:S13]  /*0060*/  ISETP.GE.AND P0, PT, R7, UR5, PT ;  /* 0x0000000507007c0c */ /* 0x002fda000bf06270 */
[----:B------:R-:W-:Y:S05]  /*0070*/  @P0 EXIT ;  /* 0x000000000000094d */ /* 0x000fea0003800000 */
[----:B------:R-:W0:Y:S01]  /*0080*/  LDC R6, c[0x0][0x394] ;  /* 0x0000e500ff067b82 */ /* 0x000e220000000800 */
[----:B------:R-:W1:Y:S07]  /*0090*/  LDCU.64 UR6, c[0x0][0x358] ;  /* 0x00006b00ff0677ac */ /* 0x000e6e0008000a00 */
[----:B------:R-:W2:Y:S01]  /*00a0*/  LDC.64 R2, c[0x0][0x380] ;  /* 0x0000e000ff027b82 */ /* 0x000ea20000000a00 */
[----:B0-----:R-:W-:Y:S01]  /*00b0*/  ISETP.GE.AND P0, PT, R6, 0x1, PT ;  /* 0x000000010600780c */ /* 0x001fe20003f06270 */
[----:B--2---:R-:W-:-:S05]  /*00c0*/  IMAD.WIDE R4, R7, 0x38, R2 ;  /* 0x0000003807047825 */ /* 0x004fca00078e0202 */
[----:B-1----:R0:W5:Y:S07]  /*00d0*/  LDG.E R0, desc[UR6][R4.64+0x30] ;  /* 0x0000300604007981 */ /* 0x00216e000c1e1900 */
[----:B------:R-:W-:Y:S05]  /*00e0*/  @!P0 BRA `(.L_x_6) ;  /* 0x00000008000c8947 */ /* 0x000fea0003800000 */
[C---:B------:R-:W-:Y:S01]  /*00f0*/  ISETP.GE.U32.AND P1, PT, R6.reuse, 0x10, PT ;  /* 0x000000100600780c */ /* 0x040fe20003f26070 */
[----:B------:R-:W-:Y:S01]  /*0100*/  IMAD.MOV.U32 R9, RZ, RZ, RZ ;  /* 0x000000ffff097224 */ /* 0x000fe200078e00ff */
[----:B------:R-:W-:-:S04]  /*0110*/  LOP3.LUT R22, R6, 0xf, RZ, 0xc0, !PT ;  /* 0x0000000f06167812 */ /* 0x000fc800078ec0ff */
[----:B------:R-:W-:-:S07]  /*0120*/  ISETP.NE.AND P0, PT, R22, RZ, PT ;  /* 0x000000ff1600720c */ /* 0x000fce0003f05270 */
[----:B------:R-:W-:Y:S06]  /*0130*/  @!P1 BRA `(.L_x_7) ;  /* 0x0000000000f09947 */ /* 0x000fec0003800000 */
[----:B------:R-:W1:Y:S01]  /*0140*/  LDCU.64 UR4, c[0x0][0x380] ;  /* 0x00007000ff0477ac */ /* 0x000e620008000a00 */
[----:B------:R-:W-:-:S05]  /*0150*/  LOP3.LUT R9, R6, 0x7ffffff0, RZ, 0xc0, !PT ;  /* 0x7ffffff006097812 */ /* 0x000fca00078ec0ff */
[----:B------:R-:W-:Y:S01]  /*0160*/  IMAD.MOV R24, RZ, RZ, -R9 ;  /* 0x000000ffff187224 */ /* 0x000fe200078e0a09 */
[----:B-1----:R-:W-:-:S04]  /*0170*/  UIADD3 UR4, UP0, UPT, UR4, 0x3b0, URZ ;  /* 0x000003b004047890 */ /* 0x002fc8000ff1e0ff */
[----:B------:R-:W-:Y:S02]  /*0180*/  UIADD3.X UR5, UPT, UPT, URZ, UR5, URZ, UP0, !UPT ;  /* 0x00000005ff057290 */ /* 0x000fe400087fe4ff */
[----:B0-----:R-:W-:-:S04]  /*0190*/  IMAD.U32 R4, RZ, RZ, UR4 ;  /* 0x00000004ff047e24 */ /* 0x001fc8000f8e00ff */
[----:B------:R-:W-:-:S07]  /*01a0*/  IMAD.U32 R5, RZ, RZ, UR5 ;  /* 0x00000005ff057e24 */ /* 0x000fce000f8e00ff */
.L_x_8:
[----:B------:R-:W2:Y:S04]  /*01b0*/  LDG.E R21, desc[UR6][R4.64+-0x380] ;  /* 0xfffc800604157981 */ /* 0x000ea8000c1e1900 */
[----:B------:R-:W3:Y:S04]  /*01c0*/  LDG.E R23, desc[UR6][R4.64+-0x310] ;  /* 0xfffcf00604177981 */ /* 0x000ee8000c1e1900 */
[----:B------:R-:W4:Y:S04]  /*01d0*/  LDG.E R25, desc[UR6][R4.64+-0x2a0] ;  /* 0xfffd600604197981 */ /* 0x000f28000c1e1900 */
        /* <DEDUP_REMOVED lines=12> */
[----:B------:R0:W4:Y:S01]  /*02a0*/  LDG.E R8, desc[UR6][R4.64+0x310] ;  /* 0x0003100604087981 */ /* 0x000122000c1e1900 */
[----:B------:R-:W-:-:S05]  /*02b0*/  VIADD R24, R24, 0x10 ;  /* 0x0000001018187836 */ /* 0x000fca0000000000 */
[----:B------:R-:W-:Y:S02]  /*02c0*/  ISETP.NE.AND P2, PT, R24, RZ, PT ;  /* 0x000000ff1800720c */ /* 0x000fe40003f45270 */
[----:B0-----:R-:W-:-:S05]  /*02d0*/  IADD3 R4, P3, PT, R4, 0x700, RZ ;  /* 0x0000070004047810 */ /* 0x001fca0007f7e0ff */
[----:B------:R-:W-:Y:S01]  /*02e0*/  IMAD.X R5, RZ, RZ, R5, P3 ;  /* 0x000000ffff057224 */ /* 0x000fe200018e0605 */
[----:B--2--5:R-:W-:-:S04]  /*02f0*/  FSETP.GEU.AND P1, PT, R21, R0, PT ;  /* 0x000000001500720b */ /* 0x024fc80003f2e000 */
[----:B------:R-:W-:-:S04]  /*0300*/  FSEL R0, R21, R0, !P1 ;  /* 0x0000000015007208 */ /* 0x000fc80004800000 */
[----:B---3--:R-:W-:-:S04]  /*0310*/  FSETP.GEU.AND P1, PT, R23, R0, PT ;  /* 0x000000001700720b */ /* 0x008fc80003f2e000 */
[----:B------:R-:W-:-:S04]  /*0320*/  FSEL R0, R23, R0, !P1 ;  /* 0x0000000017007208 */ /* 0x000fc80004800000 */
[----:B----4-:R-:W-:-:S04]  /*0330*/  FSETP.GEU.AND P1, PT, R25, R0, PT ;  /* 0x000000001900720b */ /* 0x010fc80003f2e000 */
[----:B------:R-:W-:-:S04]  /*0340*/  FSEL R0, R25, R0, !P1 ;  /* 0x0000000019007208 */ /* 0x000fc80004800000 */
[----:B------:R-:W-:-:S04]  /*0350*/  FSETP.GEU.AND P1, PT, R27, R0, PT ;  /* 0x000000001b00720b */ /* 0x000fc80003f2e000 */
        /* <DEDUP_REMOVED lines=24> */
[----:B------:R-:W-:Y:S01]  /*04e0*/  FSEL R0, R8, R11, !P1 ;  /* 0x0000000b08007208 */ /* 0x000fe20004800000 */
[----:B------:R-:W-:Y:S08]  /*04f0*/  @P2 BRA `(.L_x_8) ;  /* 0xfffffffc002c2947 */ /* 0x000ff0000383ffff */
.L_x_7:
[----:B------:R-:W-:Y:S05]  /*0500*/  @!P0 BRA `(.L_x_6) ;  /* 0x0000000400048947 */ /* 0x000fea0003800000 */
[----:B------:R-:W-:Y:S02]  /*0510*/  ISETP.GE.U32.AND P1, PT, R22, 0x8, PT ;  /* 0x000000081600780c */ /* 0x000fe40003f26070 */
[----:B------:R-:W-:-:S04]  /*0520*/  LOP3.LUT R10, R6, 0x7, RZ, 0xc0, !PT ;  /* 0x00000007060a7812 */ /* 0x000fc800078ec0ff */
[----:B------:R-:W-:-:S07]  /*0530*/  ISETP.NE.AND P0, PT, R10, RZ, PT ;  /* 0x000000ff0a00720c */ /* 0x000fce0003f05270 */
[----:B------:R-:W-:Y:S06]  /*0540*/  @!P1 BRA `(.L_x_9) ;  /* 0x00000000006c9947 */ /* 0x000fec0003800000 */
[----:B------:R-:W-:-:S04]  /*0550*/  IMAD.SHL.U32 R8, R9, 0x2, RZ ;  /* 0x0000000209087824 */ /* 0x000fc800078e00ff */
[----:B0-----:R-:W-:-:S05]  /*0560*/  IMAD.WIDE.U32 R4, R8, 0x38, R2 ;  /* 0x0000003808047825 */ /* 0x001fca00078e0002 */
[----:B------:R-:W2:Y:S04]  /*0570*/  LDG.E R11, desc[UR6][R4.64+0x30] ;  /* 0x00003006040b7981 */ /* 0x000ea8000c1e1900 */
[----:B------:R-:W3:Y:S04]  /*0580*/  LDG.E R13, desc[UR6][R4.64+0xa0] ;  /* 0x0000a006040d7981 */ /* 0x000ee8000c1e1900 */
[----:B------:R-:W4:Y:S04]  /*0590*/  LDG.E R15, desc[UR6][R4.64+0x110] ;  /* 0x00011006040f7981 */ /* 0x000f28000c1e1900 */
[----:B------:R-:W4:Y:S04]  /*05a0*/  LDG.E R17, desc[UR6][R4.64+0x180] ;  /* 0x0001800604117981 */ /* 0x000f28000c1e1900 */
[----:B------:R-:W4:Y:S04]  /*05b0*/  LDG.E R19, desc[UR6][R4.64+0x1f0] ;  /* 0x0001f00604137981 */ /* 0x000f28000c1e1900 */
[----:B------:R-:W4:Y:S04]  /*05c0*/  LDG.E R21, desc[UR6][R4.64+0x260] ;  /* 0x0002600604157981 */ /* 0x000f28000c1e1900 */
[----:B------:R-:W4:Y:S04]  /*05d0*/  LDG.E R23, desc[UR6][R4.64+0x2d0] ;  /* 0x0002d00604177981 */ /* 0x000f28000c1e1900 */
[----:B------:R-:W4:Y:S01]  /*05e0*/  LDG.E R25, desc[UR6][R4.64+0x340] ;  /* 0x0003400604197981 */ /* 0x000f22000c1e1900 */
[----:B------:R-:W-:-:S02]  /*05f0*/  IADD3 R9, PT, PT, R8, 0x8, -R9 ;  /* 0x0000000808097810 */ /* 0x000fc40007ffe809 */
        /* <DEDUP_REMOVED lines=15> */
[----:B------:R-:W-:-:S09]  /*06f0*/  FSEL R0, R25, R0, !P1 ;  /* 0x0000000019007208 */ /* 0x000fd20004800000 */
.L_x_9:
        /* <DEDUP_REMOVED lines=19> */
[----:B------:R-:W-:-:S09]  /*0830*/  FSEL R0, R17, R0, !P1 ;  /* 0x0000000011007208 */ /* 0x000fd20004800000 */
.L_x_10:
[----:B------:R-:W-:Y:S05]  /*0840*/  @!P0 BRA `(.L_x_6) ;  /* 0x0000000000348947 */ /* 0x000fea0003800000 */
[----:B------:R-:W-:-:S04]  /*0850*/  IMAD.WIDE.U32 R2, R9, 0x70, R2 ;  /* 0x0000007009027825 */ /* 0x000fc800078e0002 */
[----:B------:R-:W-:Y:S01]  /*0860*/  IMAD.MOV R6, RZ, RZ, -R6 ;  /* 0x000000ffff067224 */ /* 0x000fe200078e0a06 */
[----:B------:R-:W-:-:S05]  /*0870*/  IADD3 R2, P0, PT, R2, 0x30, RZ ;  /* 0x0000003002027810 */ /* 0x000fca0007f1e0ff */
[----:B0-----:R-:W-:-:S08]  /*0880*/  IMAD.X R5, RZ, RZ, R3, P0 ;  /* 0x000000ffff057224 */ /* 0x001fd000000e0603 */
.L_x_11:
[----:B------:R-:W-:-:S06]  /*0890*/  IMAD.MOV.U32 R3, RZ, RZ, R5 ;  /* 0x000000ffff037224 */ /* 0x000fcc00078e0005 */
[----:B------:R0:W2:Y:S01]  /*08a0*/  LDG.E R3, desc[UR6][R2.64] ;  /* 0x0000000602037981 */ /* 0x0000a2000c1e1900 */
[----:B------:R-:W-:-:S05]  /*08b0*/  VIADD R6, R6, 0x1 ;  /* 0x0000000106067836 */ /* 0x000fca0000000000 */
[----:B------:R-:W-:Y:S02]  /*08c0*/  ISETP.NE.AND P1, PT, R6, RZ, PT ;  /* 0x000000ff0600720c */ /* 0x000fe40003f25270 */
[----:B0-----:R-:W-:-:S05]  /*08d0*/  IADD3 R2, P2, PT, R2, 0x70, RZ ;  /* 0x0000007002027810 */ /* 0x001fca0007f5e0ff */
[----:B------:R-:W-:Y:S01]  /*08e0*/  IMAD.X R5, RZ, RZ, R5, P2 ;  /* 0x000000ffff057224 */ /* 0x000fe200010e0605 */
[----:B--2--5:R-:W-:-:S04]  /*08f0*/  FSETP.GEU.AND P0, PT, R3, R0, PT ;  /* 0x000000000300720b */ /* 0x024fc80003f0e000 */
[----:B------:R-:W-:Y:S01]  /*0900*/  FSEL R0, R3, R0, !P0 ;  /* 0x0000000003007208 */ /* 0x000fe20004000000 */
[----:B------:R-:W-:Y:S08]  /*0910*/  @P1 BRA `(.L_x_11) ;  /* 0xfffffffc00dc1947 */ /* 0x000ff0000383ffff */
.L_x_6:
[----:B------:R-:W1:Y:S02]  /*0920*/  LDC.64 R2, c[0x0][0x388] ;  /* 0x0000e200ff027b82 */ /* 0x000e640000000a00 */
[----:B-1----:R-:W-:-:S05]  /*0930*/  IMAD.WIDE R2, R7, 0x4, R2 ;  /* 0x0000000407027825 */ /* 0x002fca00078e0202 */
[----:B-----5:R-:W-:Y:S01]  /*0940*/  STG.E desc[UR6][R2.64], R0 ;  /* 0x0000000002007986 */ /* 0x020fe2000c101906 */
[----:B------:R-:W-:Y:S05]  /*0950*/  EXIT ;  /* 0x000000000000794d */ /* 0x000fea0003800000 */
.L_x_12:
        /* <DEDUP_REMOVED lines=10> */
.L_x_38:


//--------------------- .text._Z16getMovingAverageP9StockDataPfii --------------------------
	.section	.text._Z16getMovingAverageP9StockDataPfii,"ax",@progbits
	.align	128
        .global         _Z16getMovingAverageP9StockDataPfii
        .type           _Z16getMovingAverageP9StockDataPfii,@function
        .size           _Z16getMovingAverageP9StockDataPfii,(.L_x_36 - _Z16getMovingAverageP9StockDataPfii)
        .other          _Z16getMovingAverageP9StockDataPfii,@"STO_CUDA_ENTRY STV_DEFAULT"
_Z16getMovingAverageP9StockDataPfii:
.text._Z16getMovingAverageP9StockDataPfii:
        /* <DEDUP_REMOVED lines=8> */
[----:B------:R-:W0:Y:S01]  /*0080*/  LDCU UR9, c[0x0][0x394] ;  /* 0x00007280ff0977ac */ /* 0x000e220008000800 */
[----:B------:R-:W-:Y:S01]  /*0090*/  IMAD.MOV.U32 R3, RZ, RZ, RZ ;  /* 0x000000ffff037224 */ /* 0x000fe200078e00ff */
[----:B------:R-:W1:Y:S01]  /*00a0*/  LDCU.64 UR10, c[0x0][0x358] ;  /* 0x00006b00ff0a77ac */ /* 0x000e620008000a00 */
[----:B0-----:R-:W-:-:S09]  /*00b0*/  UISETP.GE.AND UP0, UPT, UR9, 0x1, UPT ;  /* 0x000000010900788c */ /* 0x001fd2000bf06270 */
[----:B-1----:R-:W-:Y:S05]  /*00c0*/  BRA.U !UP0, `(.L_x_13) ;  /* 0x0000000508ac7547 */ /* 0x002fea000b800000 */
[----:B------:R-:W-:Y:S01]  /*00d0*/  UISETP.GE.U32.AND UP1, UPT, UR9, 0x10, UPT ;  /* 0x000000100900788c */ /* 0x000fe2000bf26070 */
[----:B------:R-:W-:Y:S01]  /*00e0*/  HFMA2 R0, -RZ, RZ, 0, 0 ;  /* 0x00000000ff007431 */ /* 0x000fe200000001ff */
[----:B------:R-:W-:Y:S01]  /*00f0*/  ULOP3.LUT UR6, UR9, 0xf, URZ, 0xc0, !UPT ;  /* 0x0000000f09067892 */ /* 0x000fe2000f8ec0ff */
[----:B------:R-:W-:-:S03]  /*0100*/  IMAD.MOV.U32 R3, RZ, RZ, RZ ;  /* 0x000000ffff037224 */ /* 0x000fc600078e00ff */
[----:B------:R-:W-:-:S03]  /*0110*/  UISETP.NE.AND UP0, UPT, UR6, URZ, UPT ;  /* 0x000000ff0600728c */ /* 0x000fc6000bf05270 */
[----:B------:R-:W-:Y:S08]  /*0120*/  BRA.U !UP1, `(.L_x_14) ;  /* 0x0000000109b87547 */ /* 0x000ff0000b800000 */
[----:B------:R-:W0:Y:S01]  /*0130*/  LDCU.64 UR4, c[0x0][0x380] ;  /* 0x00007000ff0477ac */ /* 0x000e220008000a00 */
[----:B------:R-:W-:Y:S01]  /*0140*/  IMAD.MOV.U32 R3, RZ, RZ, RZ ;  /* 0x000000ffff037224 */ /* 0x000fe200078e00ff */
[----:B------:R-:W-:-:S04]  /*0150*/  ULOP3.LUT UR7, UR9, 0x7ffffff0, URZ, 0xc0, !UPT ;  /* 0x7ffffff009077892 */ /* 0x000fc8000f8ec0ff */
[----:B------:R-:W-:Y:S02]  /*0160*/  UIADD3 UR8, UPT, UPT, -UR7, URZ, URZ ;  /* 0x000000ff07087290 */ /* 0x000fe4000fffe1ff */
[----:B------:R-:W-:Y:S01]  /*0170*/  MOV R0, UR7 ;  /* 0x0000000700007c02 */ /* 0x000fe20008000f00 */
[----:B0-----:R-:W-:-:S04]  /*0180*/  UIADD3 UR4, UP1, UPT, UR4, 0x3a0, URZ ;  /* 0x000003a004047890 */ /* 0x001fc8000ff3e0ff */
[----:B------:R-:W-:Y:S02]  /*0190*/  UIADD3.X UR5, UPT, UPT, URZ, UR5, URZ, UP1, !UPT ;  /* 0x00000005ff057290 */ /* 0x000fe40008ffe4ff */
[----:B------:R-:W-:-:S04]  /*01a0*/  IMAD.U32 R4, RZ, RZ, UR4 ;  /* 0x00000004ff047e24 */ /* 0x000fc8000f8e00ff */
[----:B------:R-:W-:-:S07]  /*01b0*/  MOV R5, UR5 ;  /* 0x0000000500057c02 */ /* 0x000fce0008000f00 */
.L_x_15:
[----:B------:R-:W2:Y:S04]  /*01c0*/  LDG.E R14, desc[UR10][R4.64+-0x380] ;  /* 0xfffc800a040e7981 */ /* 0x000ea8000c1e1900 */
[----:B------:R-:W3:Y:S04]  /*01d0*/  LDG.E R13, desc[UR10][R4.64+-0x310] ;  /* 0xfffcf00a040d7981 */ /* 0x000ee8000c1e1900 */
[----:B------:R-:W4:Y:S04]  /*01e0*/  LDG.E R16, desc[UR10][R4.64+-0x2a0] ;  /* 0xfffd600a04107981 */ /* 0x000f28000c1e1900 */
[----:B------:R-:W5:Y:S04]  /*01f0*/  LDG.E R18, desc[UR10][R4.64+-0x230] ;  /* 0xfffdd00a04127981 */ /* 0x000f68000c1e1900 */
        /* <DEDUP_REMOVED lines=11> */
[----:B------:R0:W5:Y:S01]  /*02b0*/  LDG.E R6, desc[UR10][R4.64+0x310] ;  /* 0x0003100a04067981 */ /* 0x000162000c1e1900 */
[----:B------:R-:W-:-:S04]  /*02c0*/  UIADD3 UR8, UPT, UPT, UR8, 0x10, URZ ;  /* 0x0000001008087890 */ /* 0x000fc8000fffe0ff */
[----:B------:R-:W-:Y:S01]  /*02d0*/  UISETP.NE.AND UP1, UPT, UR8, URZ, UPT ;  /* 0x000000ff0800728c */ /* 0x000fe2000bf25270 */
[----:B0-----:R-:W-:-:S05]  /*02e0*/  IADD3 R4, P0, PT, R4, 0x700, RZ ;  /* 0x0000070004047810 */ /* 0x001fca0007f1e0ff */
[----:B------:R-:W-:Y:S02]  /*02f0*/  IMAD.X R5, RZ, RZ, R5, P0 ;  /* 0x000000ffff057224 */ /* 0x000fe400000e0605 */
[----:B--2---:R-:W-:-:S04]  /*0300*/  FADD R14, R14, R3 ;  /* 0x000000030e0e7221 */ /* 0x004fc80000000000 */
[----:B---3--:R-:W-:-:S04]  /*0310*/  FADD R13, R14, R13 ;  /* 0x0000000d0e0d7221 */ /* 0x008fc80000000000 */
[----:B----4-:R-:W-:-:S04]  /*0320*/  FADD R13, R13, R16 ;  /* 0x000000100d0d7221 */ /* 0x010fc80000000000 */
[----:B-----5:R-:W-:-:S04]  /*0330*/  FADD R13, R13, R18 ;  /* 0x000000120d0d7221 */ /* 0x020fc80000000000 */
[----:B------:R-:W-:-:S04]  /*0340*/  FADD R13, R13, R20 ;  /* 0x000000140d0d7221 */ /* 0x000fc80000000000 */
        /* <DEDUP_REMOVED lines=10> */
[----:B------:R-:W-:Y:S01]  /*03f0*/  FADD R3, R7, R6 ;  /* 0x0000000607037221 */ /* 0x000fe20000000000 */
[----:B------:R-:W-:Y:S06]  /*0400*/  BRA.U UP1, `(.L_x_15) ;  /* 0xfffffffd016c7547 */ /* 0x000fec000b83ffff */
.L_x_14:
[----:B------:R-:W-:Y:S05]  /*0410*/  BRA.U !UP0, `(.L_x_13) ;  /* 0x0000000108d87547 */ /* 0x000fea000b800000 */
[----:B------:R-:W-:Y:S02]  /*0420*/  UISETP.GE.U32.AND UP0, UPT, UR6, 0x8, UPT ;  /* 0x000000080600788c */ /* 0x000fe4000bf06070 */
[----:B------:R-:W-:-:S04]  /*0430*/  ULOP3.LUT UR5, UR9, 0x7, URZ, 0xc0, !UPT ;  /* 0x0000000709057892 */ /* 0x000fc8000f8ec0ff */
[----:B------:R-:W-:-:S03]  /*0440*/  UISETP.NE.AND UP1, UPT, UR5, URZ, UPT ;  /* 0x000000ff0500728c */ /* 0x000fc6000bf25270 */
[----:B------:R-:W-:Y:S08]  /*0450*/  BRA.U !UP0, `(.L_x_16) ;  /* 0x0000000108507547 */ /* 0x000ff0000b800000 */
[----:B------:R-:W0:Y:S01]  /*0460*/  LDC.64 R4, c[0x0][0x380] ;  /* 0x0000e000ff047b82 */ /* 0x000e220000000a00 */
[----:B------:R-:W-:-:S05]  /*0470*/  SHF.L.U32 R7, R0, 0x1, RZ ;  /* 0x0000000100077819 */ /* 0x000fca00000006ff */
[----:B0-----:R-:W-:-:S05]  /*0480*/  IMAD.WIDE.U32 R4, R7, 0x38, R4 ;  /* 0x0000003807047825 */ /* 0x001fca00078e0004 */
[----:B------:R-:W2:Y:S04]  /*0490*/  LDG.E R6, desc[UR10][R4.64+0x20] ;  /* 0x0000200a04067981 */ /* 0x000ea8000c1e1900 */
[----:B------:R-:W3:Y:S04]  /*04a0*/  LDG.E R9, desc[UR10][R4.64+0x90] ;  /* 0x0000900a04097981 */ /* 0x000ee8000c1e1900 */
[----:B------:R-:W4:Y:S04]  /*04b0*/  LDG.E R11, desc[UR10][R4.64+0x100] ;  /* 0x0001000a040b7981 */ /* 0x000f28000c1e1900 */
[----:B------:R-:W5:Y:S04]  /*04c0*/  LDG.E R13, desc[UR10][R4.64+0x170] ;  /* 0x0001700a040d7981 */ /* 0x000f68000c1e1900 */
[----:B------:R-:W5:Y:S04]  /*04d0*/  LDG.E R15, desc[UR10][R4.64+0x1e0] ;  /* 0x0001e00a040f7981 */ /* 0x000f68000c1e1900 */
[----:B------:R-:W5:Y:S04]  /*04e0*/  LDG.E R17, desc[UR10][R4.64+0x250] ;  /* 0x0002500a04117981 */ /* 0x000f68000c1e1900 */
[----:B------:R-:W5:Y:S04]  /*04f0*/  LDG.E R19, desc[UR10][R4.64+0x2c0] ;  /* 0x0002c00a04137981 */ /* 0x000f68000c1e1900 */
[----:B------:R-:W5:Y:S01]  /*0500*/  LDG.E R21, desc[UR10][R4.64+0x330] ;  /* 0x0003300a04157981 */ /* 0x000f62000c1e1900 */
[----:B------:R-:W-:Y:S01]  /*0510*/  IADD3 R0, PT, PT, R7, 0x8, -R0 ;  /* 0x0000000807007810 */ /* 0x000fe20007ffe800 */
[----:B--2---:R-:W-:-:S04]  /*0520*/  FADD R6, R3, R6 ;  /* 0x0000000603067221 */ /* 0x004fc80000000000 */
[----:B---3--:R-:W-:-:S04]  /*0530*/  FADD R6, R6, R9 ;  /* 0x0000000906067221 */ /* 0x008fc80000000000 */
[----:B----4-:R-:W-:-:S04]  /*0540*/  FADD R6, R6, R11 ;  /* 0x0000000b06067221 */ /* 0x010fc80000000000 */
[----:B-----5:R-:W-:-:S04]  /*0550*/  FADD R6, R6, R13 ;  /* 0x0000000d06067221 */ /* 0x020fc80000000000 */
[----:B------:R-:W-:-:S04]  /*0560*/  FADD R6, R6, R15 ;  /* 0x0000000f06067221 */ /* 0x000fc80000000000 */
[----:B------:R-:W-:-:S04]  /*0570*/  FADD R6, R6, R17 ;  /* 0x0000001106067221 */ /* 0x000fc80000000000 */
[----:B------:R-:W-:-:S04]  /*0580*/  FADD R6, R6, R19 ;  /* 0x0000001306067221 */ /* 0x000fc80000000000 */
[----:B------:R-:W-:-:S07]  /*0590*/  FADD R3, R6, R21 ;  /* 0x0000001506037221 */ /* 0x000fce0000000000 */
.L_x_16:
[----:B------:R-:W-:Y:S05]  /*05a0*/  BRA.U !UP1, `(.L_x_13) ;  /* 0x0000000109747547 */ /* 0x000fea000b800000 */
[----:B------:R-:W-:Y:S02]  /*05b0*/  UISETP.GE.U32.AND UP0, UPT, UR5, 0x4, UPT ;  /* 0x000000040500788c */ /* 0x000fe4000bf06070 */
[----:B------:R-:W-:-:S04]  /*05c0*/  ULOP3.LUT UR4, UR9, 0x3, URZ, 0xc0, !UPT ;  /* 0x0000000309047892 */ /* 0x000fc8000f8ec0ff */
[----:B------:R-:W-:-:S03]  /*05d0*/  UISETP.NE.AND UP1, UPT, UR4, URZ, UPT ;  /* 0x000000ff0400728c */ /* 0x000fc6000bf25270 */
[----:B------:R-:W-:Y:S08]  /*05e0*/  BRA.U !UP0, `(.L_x_17) ;  /* 0x0000000108307547 */ /* 0x000ff0000b800000 */
[----:B------:R-:W0:Y:S01]  /*05f0*/  LDC.64 R4, c[0x0][0x380] ;  /* 0x0000e000ff047b82 */ /* 0x000e220000000a00 */
[----:B------:R-:W-:-:S04]  /*0600*/  IMAD.SHL.U32 R7, R0, 0x2, RZ ;  /* 0x0000000200077824 */ /* 0x000fc800078e00ff */
[----:B0-----:R-:W-:-:S05]  /*0610*/  IMAD.WIDE.U32 R4, R7, 0x38, R4 ;  /* 0x0000003807047825 */ /* 0x001fca00078e0004 */
[----:B------:R-:W2:Y:S04]  /*0620*/  LDG.E R6, desc[UR10][R4.64+0x20] ;  /* 0x0000200a04067981 */ /* 0x000ea8000c1e1900 */
[----:B------:R-:W3:Y:S04]  /*0630*/  LDG.E R9, desc[UR10][R4.64+0x90] ;  /* 0x0000900a04097981 */ /* 0x000ee8000c1e1900 */
[----:B------:R-:W4:Y:S04]  /*0640*/  LDG.E R11, desc[UR10][R4.64+0x100] ;  /* 0x0001000a040b7981 */ /* 0x000f28000c1e1900 */
[----:B------:R-:W5:Y:S01]  /*0650*/  LDG.E R13, desc[UR10][R4.64+0x170] ;  /* 0x0001700a040d7981 */ /* 0x000f62000c1e1900 */
[----:B------:R-:W-:Y:S01]  /*0660*/  IADD3 R0, PT, PT, R7, 0x4, -R0 ;  /* 0x0000000407007810 */ /* 0x000fe20007ffe800 */
[----:B--2---:R-:W-:-:S04]  /*0670*/  FADD R6, R3, R6 ;  /* 0x0000000603067221 */ /* 0x004fc80000000000 */
[----:B---3--:R-:W-:-:S04]  /*0680*/  FADD R6, R6, R9 ;  /* 0x0000000906067221 */ /* 0x008fc80000000000 */
[----:B----4-:R-:W-:-:S04]  /*0690*/  FADD R6, R6, R11 ;  /* 0x0000000b06067221 */ /* 0x010fc80000000000 */
[----:B-----5:R-:W-:-:S07]  /*06a0*/  FADD R3, R6, R13 ;  /* 0x0000000d06037221 */ /* 0x020fce0000000000 */
.L_x_17:
[----:B------:R-:W-:Y:S05]  /*06b0*/  BRA.U !UP1, `(.L_x_13) ;  /* 0x0000000109307547 */ /* 0x000fea000b800000 */
[----:B------:R-:W0:Y:S01]  /*06c0*/  LDC.64 R4, c[0x0][0x380] ;  /* 0x0000e000ff047b82 */ /* 0x000e220000000a00 */
[----:B------:R-:W-:Y:S01]  /*06d0*/  UIADD3 UR4, UPT, UPT, -UR4, URZ, URZ ;  /* 0x000000ff04047290 */ /* 0x000fe2000fffe1ff */
[----:B0-----:R-:W-:-:S03]  /*06e0*/  IMAD.WIDE.U32 R4, R0, 0x70, R4 ;  /* 0x0000007000047825 */ /* 0x001fc600078e0004 */
[----:B------:R-:W-:-:S04]  /*06f0*/  IADD3 R4, P0, PT, R4, 0x20, RZ ;  /* 0x0000002004047810 */ /* 0x000fc80007f1e0ff */
[----:B------:R-:W-:-:S09]  /*0700*/  IADD3.X R5, PT, PT, RZ, R5, RZ, P0, !PT ;  /* 0x00000005ff057210 */ /* 0x000fd200007fe4ff */
.L_x_18:
[----:B------:R0:W2:Y:S01]  /*0710*/  LDG.E R0, desc[UR10][R4.64] ;  /* 0x0000000a04007981 */ /* 0x0000a2000c1e1900 */
[----:B------:R-:W-:-:S04]  /*0720*/  UIADD3 UR4, UPT, UPT, UR4, 0x1, URZ ;  /* 0x0000000104047890 */ /* 0x000fc8000fffe0ff */
[----:B------:R-:W-:Y:S01]  /*0730*/  UISETP.NE.AND UP0, UPT, UR4, URZ, UPT ;  /* 0x000000ff0400728c */ /* 0x000fe2000bf05270 */
[----:B0-----:R-:W-:-:S05]  /*0740*/  IADD3 R4, P0, PT, R4, 0x70, RZ ;  /* 0x0000007004047810 */ /* 0x001fca0007f1e0ff */
[----:B------:R-:W-:Y:S02]  /*0750*/  IMAD.X R5, RZ, RZ, R5, P0 ;  /* 0x000000ffff057224 */ /* 0x000fe400000e0605 */
[----:B--2---:R-:W-:Y:S01]  /*0760*/  FADD R3, R0, R3 ;  /* 0x0000000300037221 */ /* 0x004fe20000000000 */
[----:B------:R-:W-:Y:S06]  /*0770*/  BRA.U UP0, `(.L_x_18) ;  /* 0xfffffffd00e47547 */ /* 0x000fec000b83ffff */
.L_x_13:
[----:B------:R-:W-:-:S04]  /*0780*/  I2FP.F32.S32 R6, UR9 ;  /* 0x0000000900067c45 */ /* 0x000fc80008201400 */
[----:B------:R-:W0:Y:S08]  /*0790*/  MUFU.RCP R5, R6 ;  /* 0x0000000600057308 */ /* 0x000e300000001000 */
[----:B------:R-:W1:Y:S01]  /*07a0*/  FCHK P0, R3, R6 ;  /* 0x0000000603007302 */ /* 0x000e620000000000 */
[----:B0-----:R-:W-:-:S04]  /*07b0*/  FFMA R0, -R6, R5, 1 ;  /* 0x3f80000006007423 */ /* 0x001fc80000000105 */
[----:B------:R-:W-:-:S04]  /*07c0*/  FFMA R0, R5, R0, R5 ;  /* 0x0000000005007223 */ /* 0x000fc80000000005 */
[----:B------:R-:W-:-:S04]  /*07d0*/  FFMA R5, R0, R3, RZ ;  /* 0x0000000300057223 */ /* 0x000fc800000000ff */
[----:B------:R-:W-:-:S04]  /*07e0*/  FFMA R4, -R6, R5, R3 ;  /* 0x0000000506047223 */ /* 0x000fc80000000103 */
[----:B------:R-:W-:Y:S01]  /*07f0*/  FFMA R7, R0, R4, R5 ;  /* 0x0000000400077223 */ /* 0x000fe20000000005 */
[----:B-1----:R-:W-:Y:S06]  /*0800*/  @!P0 BRA `(.L_x_19) ;  /* 0x00000000000c8947 */ /* 0x002fec0003800000 */
[----:B------:R-:W-:-:S07]  /*0810*/  MOV R4, 0x830 ;  /* 0x0000083000047802 */ /* 0x000fce0000000f00 */
[----:B------:R-:W-:Y:S05]  /*0820*/  CALL.REL.NOINC `($__internal_0_$__cuda_sm3x_div_rn_noftz_f32_slowpath) ;  /* 0x0000000000147944 */ /* 0x000fea0003c00000 */
[----:B------:R-:W-:-:S07]  /*0830*/  MOV R7, R0 ;  /* 0x0000000000077202 */ /* 0x000fce0000000f00 */
.L_x_19:
[----:B------:R-:W0:Y:S02]  /*0840*/  LDC.64 R4, c[0x0][0x388] ;  /* 0x0000e200ff047b82 */ /* 0x000e240000000a00 */
[----:B0-----:R-:W-:-:S05]  /*0850*/  IMAD.WIDE R2, R2, 0x4, R4 ;  /* 0x0000000402027825 */ /* 0x001fca00078e0204 */
[----:B------:R-:W-:Y:S01]  /*0860*/  STG.E desc[UR10][R2.64], R7 ;  /* 0x0000000702007986 */ /* 0x000fe2000c10190a */
[----:B------:R-:W-:Y:S05]  /*0870*/  EXIT ;  /* 0x000000000000794d */ /* 0x000fea0003800000 */
        .weak           $__internal_0_$__cuda_sm3x_div_rn_noftz_f32_slowpath
        .type           $__internal_0_$__cuda_sm3x_div_rn_noftz_f32_slowpath,@function
        .size           $__internal_0_$__cuda_sm3x_div_rn_noftz_f32_slowpath,(.L_x_36 - $__internal_0_$__cuda_sm3x_div_rn_noftz_f32_slowpath)
$__internal_0_$__cuda_sm3x_div_rn_noftz_f32_slowpath:
[----:B------:R-:W-:Y:S02]  /*0880*/  SHF.R.U32.HI R5, RZ, 0x17, R6 ;  /* 0x00000017ff057819 */ /* 0x000fe40000011606 */
[----:B------:R-:W-:Y:S02]  /*0890*/  SHF.R.U32.HI R0, RZ, 0x17, R3 ;  /* 0x00000017ff007819 */ /* 0x000fe40000011603 */
[----:B------:R-:W-:Y:S02]  /*08a0*/  LOP3.LUT R5, R5, 0xff, RZ, 0xc0, !PT ;  /* 0x000000ff05057812 */ /* 0x000fe400078ec0ff */
[----:B------:R-:W-:-:S03]  /*08b0*/  LOP3.LUT R10, R0, 0xff, RZ, 0xc0, !PT ;  /* 0x000000ff000a7812 */ /* 0x000fc600078ec0ff */
[----:B------:R-:W-:Y:S01]  /*08c0*/  VIADD R8, R5, 0xffffffff ;  /* 0xffffffff05087836 */ /* 0x000fe20000000000 */
[----:B------:R-:W-:-:S04]  /*08d0*/  IADD3 R9, PT, PT, R10, -0x1, RZ ;  /* 0xffffffff0a097810 */ /* 0x000fc80007ffe0ff */
[----:B------:R-:W-:-:S04]  /*08e0*/  ISETP.GT.U32.AND P0, PT, R8, 0xfd, PT ;  /* 0x000000fd0800780c */ /* 0x000fc80003f04070 */
[----:B------:R-:W-:-:S13]  /*08f0*/  ISETP.GT.U32.OR P0, PT, R9, 0xfd, P0 ;  /* 0x000000fd0900780c */ /* 0x000fda0000704470 */
[----:B------:R-:W-:Y:S01]  /*0900*/  @!P0 IMAD.MOV.U32 R7, RZ, RZ, RZ ;  /* 0x000000ffff078224 */ /* 0x000fe200078e00ff */
[----:B------:R-:W-:Y:S06]  /*0910*/  @!P0 BRA `(.L_x_20) ;  /* 0x0000000000608947 */ /* 0x000fec0003800000 */
[----:B------:R-:W-:Y:S02]  /*0920*/  FSETP.GTU.FTZ.AND P0, PT, |R3|, +INF , PT ;  /* 0x7f8000000300780b */ /* 0x000fe40003f1c200 */
[----:B------:R-:W-:Y:S02]  /*0930*/  FSETP.GTU.FTZ.AND P1, PT, |R6|, +INF , PT ;  /* 0x7f8000000600780b */ /* 0x000fe40003f3c200 */
[----:B------:R-:W-:Y:S02]  /*0940*/  MOV R0, R6 ;  /* 0x0000000600007202 */ /* 0x000fe40000000f00 */
[----:B------:R-:W-:-:S13]  /*0950*/  PLOP3.LUT P0, PT, P0, P1, PT, 0xf8, 0x8f ;  /* 0x00000000008f781c */ /* 0x000fda0000703f70 */
[----:B------:R-:W-:Y:S05]  /*0960*/  @P0 BRA `(.L_x_21) ;  /* 0x0000000400440947 */ /* 0x000fea0003800000 */
[----:B------:R-:W-:-:S13]  /*0970*/  LOP3.LUT P0, RZ, R6, 0x7fffffff, R3, 0xc8, !PT ;  /* 0x7fffffff06ff7812 */ /* 0x000fda000780c803 */
[----:B------:R-:W-:Y:S05]  /*0980*/  @!P0 BRA `(.L_x_22) ;  /* 0x0000000400348947 */ /* 0x000fea0003800000 */
[C---:B------:R-:W-:Y:S02]  /*0990*/  FSETP.NEU.FTZ.AND P2, PT, |R3|.reuse, +INF , PT ;  /* 0x7f8000000300780b */ /* 0x040fe40003f5d200 */
[----:B------:R-:W-:Y:S02]  /*09a0*/  FSETP.NEU.FTZ.AND P1, PT, |R0|, +INF , PT ;  /* 0x7f8000000000780b */ /* 0x000fe40003f3d200 */
[----:B------:R-:W-:-:S11]  /*09b0*/  FSETP.NEU.FTZ.AND P0, PT, |R3|, +INF , PT ;  /* 0x7f8000000300780b */ /* 0x000fd60003f1d200 */
[----:B------:R-:W-:Y:S05]  /*09c0*/  @!P1 BRA !P2, `(.L_x_22) ;  /* 0x0000000400249947 */ /* 0x000fea0005000000 */
[----:B------:R-:W-:-:S04]  /*09d0*/  LOP3.LUT P2, RZ, R3, 0x7fffffff, RZ, 0xc0, !PT ;  /* 0x7fffffff03ff7812 */ /* 0x000fc8000784c0ff */
[----:B------:R-:W-:-:S13]  /*09e0*/  PLOP3.LUT P1, PT, P1, P2, PT, 0x2f, 0xf2 ;  /* 0x0000000000f2781c */ /* 0x000fda0000f24577 */
[----:B------:R-:W-:Y:S05]  /*09f0*/  @P1 BRA `(.L_x_23) ;  /* 0x0000000400101947 */ /* 0x000fea0003800000 */
[----:B------:R-:W-:-:S04]  /*0a00*/  LOP3.LUT P1, RZ, R6, 0x7fffffff, RZ, 0xc0, !PT ;  /* 0x7fffffff06ff7812 */ /* 0x000fc8000782c0ff */
[----:B------:R-:W-:-:S13]  /*0a10*/  PLOP3.LUT P0, PT, P0, P1, PT, 0x2f, 0xf2 ;  /* 0x0000000000f2781c */ /* 0x000fda0000702577 */
[----:B------:R-:W-:Y:S05]  /*0a20*/  @P0 BRA `(.L_x_24) ;  /* 0x0000000000f80947 */ /* 0x000fea0003800000 */
[----:B------:R-:W-:Y:S02]  /*0a30*/  ISETP.GE.AND P0, PT, R9, RZ, PT ;  /* 0x000000ff0900720c */ /* 0x000fe40003f06270 */
[----:B------:R-:W-:-:S11]  /*0a40*/  ISETP.GE.AND P1, PT, R8, RZ, PT ;  /* 0x000000ff0800720c */ /* 0x000fd60003f26270 */
[----:B------:R-:W-:Y:S01]  /*0a50*/  @P0 IMAD.MOV.U32 R7, RZ, RZ, RZ ;  /* 0x000000ffff070224 */ /* 0x000fe200078e00ff */
[----:B------:R-:W-:Y:S01]  /*0a60*/  @!P0 MOV R7, 0xffffffc0 ;  /* 0xffffffc000078802 */ /* 0x000fe20000000f00 */
[----:B------:R-:W-:Y:S01]  /*0a70*/  @!P0 FFMA R3, R3, 1.84467440737095516160e+19, RZ ;  /* 0x5f80000003038823 */ /* 0x000fe200000000ff */
[----:B------:R-:W-:-:S03]  /*0a80*/  @!P1 FFMA R6, R0, 1.84467440737095516160e+19, RZ ;  /* 0x5f80000000069823 */ /* 0x000fc600000000ff */
[----:B------:R-:W-:-:S07]  /*0a90*/  @!P1 VIADD R7, R7, 0x40 ;  /* 0x0000004007079836 */ /* 0x000fce0000000000 */
.L_x_20:
[----:B------:R-:W-:-:S04]  /*0aa0*/  LEA R9, R5, 0xc0800000, 0x17 ;  /* 0xc080000005097811 */ /* 0x000fc800078eb8ff */
[----:B------:R-:W-:Y:S01]  /*0ab0*/  IADD3 R9, PT, PT, -R9, R6, RZ ;  /* 0x0000000609097210 */ /* 0x000fe20007ffe1ff */
[----:B------:R-:W-:-:S03]  /*0ac0*/  VIADD R6, R10, 0xffffff81 ;  /* 0xffffff810a067836 */ /* 0x000fc60000000000 */
[----:B------:R-:W0:Y:S01]  /*0ad0*/  MUFU.RCP R8, R9 ;  /* 0x0000000900087308 */ /* 0x000e220000001000 */
[----:B------:R-:W-:Y:S01]  /*0ae0*/  FADD.FTZ R11, -R9, -RZ ;  /* 0x800000ff090b7221 */ /* 0x000fe20000010100 */
[C---:B------:R-:W-:Y:S01]  /*0af0*/  IMAD R0, R6.reuse, -0x800000, R3 ;  /* 0xff80000006007824 */ /* 0x040fe200078e0203 */
[----:B------:R-:W-:-:S04]  /*0b00*/  IADD3 R6, PT, PT, R6, 0x7f, -R5 ;  /* 0x0000007f06067810 */ /* 0x000fc80007ffe805 */
[----:B------:R-:W-:Y:S01]  /*0b10*/  IADD3 R6, PT, PT, R6, R7, RZ ;  /* 0x0000000706067210 */ /* 0x000fe20007ffe0ff */
[----:B0-----:R-:W-:-:S04]  /*0b20*/  FFMA R13, R8, R11, 1 ;  /* 0x3f800000080d7423 */ /* 0x001fc8000000000b */
[----:B------:R-:W-:-:S04]  /*0b30*/  FFMA R10, R8, R13, R8 ;  /* 0x0000000d080a7223 */ /* 0x000fc80000000008 */
[----:B------:R-:W-:-:S04]  /*0b40*/  FFMA R3, R0, R10, RZ ;  /* 0x0000000a00037223 */ /* 0x000fc800000000ff */
[----:B------:R-:W-:-:S04]  /*0b50*/  FFMA R8, R11, R3, R0 ;  /* 0x000000030b087223 */ /* 0x000fc80000000000 */
[----:B------:R-:W-:-:S04]  /*0b60*/  FFMA R13, R10, R8, R3 ;  /* 0x000000080a0d7223 */ /* 0x000fc80000000003 */
[----:B------:R-:W-:-:S04]  /*0b70*/  FFMA R8, R11, R13, R0 ;  /* 0x0000000d0b087223 */ /* 0x000fc80000000000 */
[----:B------:R-:W-:-:S05]  /*0b80*/  FFMA R0, R10, R8, R13 ;  /* 0x000000080a007223 */ /* 0x000fca000000000d */
[----:B------:R-:W-:-:S04]  /*0b90*/  SHF.R.U32.HI R3, RZ, 0x17, R0 ;  /* 0x00000017ff037819 */ /* 0x000fc80000011600 */
[----:B------:R-:W-:-:S05]  /*0ba0*/  LOP3.LUT R3, R3, 0xff, RZ, 0xc0, !PT ;  /* 0x000000ff03037812 */ /* 0x000fca00078ec0ff */
[----:B------:R-:W-:-:S05]  /*0bb0*/  IMAD.IADD R7, R3, 0x1, R6 ;  /* 0x0000000103077824 */ /* 0x000fca00078e0206 */
[----:B------:R-:W-:-:S04]  /*0bc0*/  IADD3 R3, PT, PT, R7, -0x1, RZ ;  /* 0xffffffff07037810 */ /* 0x000fc80007ffe0ff */
[----:B------:R-:W-:-:S13]  /*0bd0*/  ISETP.GE.U32.AND P0, PT, R3, 0xfe, PT ;  /* 0x000000fe0300780c */ /* 0x000fda0003f06070 */
[----:B------:R-:W-:Y:S05]  /*0be0*/  @!P0 BRA `(.L_x_25) ;  /* 0x0000000000808947 */ /* 0x000fea0003800000 */
[----:B------:R-:W-:-:S13]  /*0bf0*/  ISETP.GT.AND P0, PT, R7, 0xfe, PT ;  /* 0x000000fe0700780c */ /* 0x000fda0003f04270 */
[----:B------:R-:W-:Y:S05]  /*0c00*/  @P0 BRA `(.L_x_26) ;  /* 0x00000000006c0947 */ /* 0x000fea0003800000 */
[----:B------:R-:W-:-:S13]  /*0c10*/  ISETP.GE.AND P0, PT, R7, 0x1, PT ;  /* 0x000000010700780c */ /* 0x000fda0003f06270 */
[----:B------:R-:W-:Y:S05]  /*0c20*/  @P0 BRA `(.L_x_27) ;  /* 0x0000000000980947 */ /* 0x000fea0003800000 */
[----:B------:R-:W-:Y:S02]  /*0c30*/  ISETP.GE.AND P0, PT, R7, -0x18, PT ;  /* 0xffffffe80700780c */ /* 0x000fe40003f06270 */
[----:B------:R-:W-:-:S11]  /*0c40*/  LOP3.LUT R0, R0, 0x80000000, RZ, 0xc0, !PT ;  /* 0x8000000000007812 */ /* 0x000fd600078ec0ff */
[----:B------:R-:W-:Y:S05]  /*0c50*/  @!P0 BRA `(.L_x_27) ;  /* 0x00000000008c8947 */ /* 0x000fea0003800000 */
[CCC-:B------:R-:W-:Y:S01]  /*0c60*/  FFMA.RZ R3, R10.reuse, R8.reuse, R13.reuse ;  /* 0x000000080a037223 */ /* 0x1c0fe2000000c00d */
[CCC-:B------:R-:W-:Y:S01]  /*0c70*/  FFMA.RM R6, R10.reuse, R8.reuse, R13.reuse ;  /* 0x000000080a067223 */ /* 0x1c0fe2000000400d */
[C---:B------:R-:W-:Y:S02]  /*0c80*/  ISETP.NE.AND P2, PT, R7.reuse, RZ, PT ;  /* 0x000000ff0700720c */ /* 0x040fe40003f45270 */
[----:B------:R-:W-:Y:S02]  /*0c90*/  ISETP.NE.AND P1, PT, R7, RZ, PT ;  /* 0x000000ff0700720c */ /* 0x000fe40003f25270 */
[----:B------:R-:W-:Y:S01]  /*0ca0*/  LOP3.LUT R5, R3, 0x7fffff, RZ, 0xc0, !PT ;  /* 0x007fffff03057812 */ /* 0x000fe200078ec0ff */
[----:B------:R-:W-:Y:S01]  /*0cb0*/  FFMA.RP R3, R10, R8, R13 ;  /* 0x000000080a037223 */ /* 0x000fe2000000800d */
[C---:B------:R-:W-:Y:S01]  /*0cc0*/  VIADD R8, R7.reuse, 0x20 ;  /* 0x0000002007087836 */ /* 0x040fe20000000000 */
[----:B------:R-:W-:Y:S02]  /*0cd0*/  IADD3 R7, PT, PT, -R7, RZ, RZ ;  /* 0x000000ff07077210 */ /* 0x000fe40007ffe1ff */
[----:B------:R-:W-:-:S02]  /*0ce0*/  LOP3.LUT R5, R5, 0x800000, RZ, 0xfc, !PT ;  /* 0x0080000005057812 */ /* 0x000fc400078efcff */
[----:B------:R-:W-:Y:S02]  /*0cf0*/  FSETP.NEU.FTZ.AND P0, PT, R3, R6, PT ;  /* 0x000000060300720b */ /* 0x000fe40003f1d000 */
[----:B------:R-:W-:Y:S02]  /*0d00*/  SHF.L.U32 R8, R5, R8, RZ ;  /* 0x0000000805087219 */ /* 0x000fe400000006ff */
[----:B------:R-:W-:Y:S02]  /*0d10*/  SEL R6, R7, RZ, P2 ;  /* 0x000000ff07067207 */ /* 0x000fe40001000000 */
[----:B------:R-:W-:Y:S02]  /*0d20*/  ISETP.NE.AND P1, PT, R8, RZ, P1 ;  /* 0x000000ff0800720c */ /* 0x000fe40000f25270 */
[----:B------:R-:W-:Y:S02]  /*0d30*/  SHF.R.U32.HI R6, RZ, R6, R5 ;  /* 0x00000006ff067219 */ /* 0x000fe40000011605 */
[----:B------:R-:W-:-:S02]  /*0d40*/  PLOP3.LUT P0, PT, P0, P1, PT, 0xf8, 0x8f ;  /* 0x00000000008f781c */ /* 0x000fc40000703f70 */
[----:B------:R-:W-:Y:S02]  /*0d50*/  SHF.R.U32.HI R8, RZ, 0x1, R6 ;  /* 0x00000001ff087819 */ /* 0x000fe40000011606 */
[----:B------:R-:W-:-:S04]  /*0d60*/  SEL R3, RZ, 0x1, !P0 ;  /* 0x00000001ff037807 */ /* 0x000fc80004000000 */
[----:B------:R-:W-:-:S04]  /*0d70*/  LOP3.LUT R3, R3, 0x1, R8, 0xf8, !PT ;  /* 0x0000000103037812 */ /* 0x000fc800078ef808 */
[----:B------:R-:W-:-:S05]  /*0d80*/  LOP3.LUT R3, R3, R6, RZ, 0xc0, !PT ;  /* 0x0000000603037212 */ /* 0x000fca00078ec0ff */
[----:B------:R-:W-:-:S05]  /*0d90*/  IMAD.IADD R3, R8, 0x1, R3 ;  /* 0x0000000108037824 */ /* 0x000fca00078e0203 */
[----:B------:R-:W-:Y:S01]  /*0da0*/  LOP3.LUT R0, R3, R0, RZ, 0xfc, !PT ;  /* 0x0000000003007212 */ /* 0x000fe200078efcff */
[----:B------:R-:W-:Y:S06]  /*0db0*/  BRA `(.L_x_27) ;  /* 0x0000000000347947 */ /* 0x000fec0003800000 */
.L_x_26:
[----:B------:R-:W-:-:S04]  /*0dc0*/  LOP3.LUT R0, R0, 0x80000000, RZ, 0xc0, !PT ;  /* 0x8000000000007812 */ /* 0x000fc800078ec0ff */
[----:B------:R-:W-:Y:S01]  /*0dd0*/  LOP3.LUT R0, R0, 0x7f800000, RZ, 0xfc, !PT ;  /* 0x7f80000000007812 */ /* 0x000fe200078efcff */
[----:B------:R-:W-:Y:S06]  /*0de0*/  BRA `(.L_x_27) ;  /* 0x0000000000287947 */ /* 0x000fec0003800000 */
.L_x_25:
[----:B------:R-:W-:Y:S01]  /*0df0*/  LEA R0, R6, R0, 0x17 ;  /* 0x0000000006007211 */ /* 0x000fe200078eb8ff */
[----:B------:R-:W-:Y:S06]  /*0e00*/  BRA `(.L_x_27) ;  /* 0x0000000000207947 */ /* 0x000fec0003800000 */
.L_x_24:
[----:B------:R-:W-:-:S04]  /*0e10*/  LOP3.LUT R0, R6, 0x80000000, R3, 0x48, !PT ;  /* 0x8000000006007812 */ /* 0x000fc800078e4803 */
[----:B------:R-:W-:Y:S01]  /*0e20*/  LOP3.LUT R0, R0, 0x7f800000, RZ, 0xfc, !PT ;  /* 0x7f80000000007812 */ /* 0x000fe200078efcff */
[----:B------:R-:W-:Y:S06]  /*0e30*/  BRA `(.L_x_27) ;  /* 0x0000000000147947 */ /* 0x000fec0003800000 */
.L_x_23:
[----:B------:R-:W-:Y:S01]  /*0e40*/  LOP3.LUT R0, R6, 0x80000000, R3, 0x48, !PT ;  /* 0x8000000006007812 */ /* 0x000fe200078e4803 */
[----:B------:R-:W-:Y:S06]  /*0e50*/  BRA `(.L_x_27) ;  /* 0x00000000000c7947 */ /* 0x000fec0003800000 */
.L_x_22:
[----:B------:R-:W0:Y:S01]  /*0e60*/  MUFU.RSQ R0, -QNAN ;  /* 0xffc0000000007908 */ /* 0x000e220000001400 */
[----:B------:R-:W-:Y:S05]  /*0e70*/  BRA `(.L_x_27) ;  /* 0x0000000000047947 */ /* 0x000fea0003800000 */
.L_x_21:
[----:B------:R-:W-:-:S07]  /*0e80*/  FADD.FTZ R0, R3, R0 ;  /* 0x0000000003007221 */ /* 0x000fce0000010000 */
.L_x_27:
[----:B------:R-:W-:-:S04]  /*0e90*/  IMAD.MOV.U32 R5, RZ, RZ, 0x0 ;  /* 0x00000000ff057424 */ /* 0x000fc800078e00ff */
[----:B0-----:R-:W-:Y:S05]  /*0ea0*/  RET.REL.NODEC R4 `(_Z16getMovingAverageP9StockDataPfii) ;  /* 0xfffffff004547950 */ /* 0x001fea0003c3ffff */
.L_x_28:
        /* <DEDUP_REMOVED lines=13> */
.L_x_36:


//--------------------- .text._Z11sumLowPriceP9StockDataPfi --------------------------
	.section	.text._Z11sumLowPriceP9StockDataPfi,"ax",@progbits
	.align	128
        .global         _Z11sumLowPriceP9StockDataPfi
        .type           _Z11sumLowPriceP9StockDataPfi,@function
        .size           _Z11sumLowPriceP9StockDataPfi,(.L_x_40 - _Z11sumLowPriceP9StockDataPfi)
        .other          _Z11sumLowPriceP9StockDataPfi,@"STO_CUDA_ENTRY STV_DEFAULT"
_Z11sumLowPriceP9StockDataPfi:
.text._Z11sumLowPriceP9StockDataPfi:
        /* <DEDUP_REMOVED lines=8> */
[----:B------:R-:W0:Y:S01]  /*0080*/  LDC.64 R2, c[0x0][0x380] ;  /* 0x0000e000ff027b82 */ /* 0x000e220000000a00 */
[----:B------:R-:W1:Y:S01]  /*0090*/  LDCU.64 UR4, c[0x0][0x358] ;  /* 0x00006b00ff0477ac */ /* 0x000e620008000a00 */
[----:B0-----:R-:W-:-:S06]  /*00a0*/  IMAD.WIDE R2, R5, 0x38, R2 ;  /* 0x0000003805027825 */ /* 0x001fcc00078e0202 */
[----:B-1----:R-:W2:Y:S01]  /*00b0*/  LDG.E R3, desc[UR4][R2.64+0x30] ;  /* 0x0000300402037981 */ /* 0x002ea2000c1e1900 */
[----:B------:R-:W2:Y:S03]  /*00c0*/  LDC.64 R4, c[0x0][0x388] ;  /* 0x0000e200ff047b82 */ /* 0x000ea60000000a00 */
[----:B--2---:R-:W-:Y:S01]  /*00d0*/  REDG.E.ADD.F32.FTZ.RN.STRONG.GPU desc[UR4][R4.64], R3 ;  /* 0x00000003040079a6 */ /* 0x004fe2000c12f304 */
[----:B------:R-:W-:Y:S05]  /*00e0*/  EXIT ;  /* 0x000000000000794d */ /* 0x000fea0003800000 */
.L_x_29:
        /* <DEDUP_REMOVED lines=9> */
.L_x_40:


//--------------------- .text._Z34filterStocksByHighPriceAndLowPriceP9StockDataPbiff --------------------------
	.section	.text._Z34filterStocksByHighPriceAndLowPriceP9StockDataPbiff,"ax",@progbits
	.align	128
        .global         _Z34filterStocksByHighPriceAndLowPriceP9StockDataPbiff
        .type           _Z34filterStocksByHighPriceAndLowPriceP9StockDataPbiff,@function
        .size           _Z34filterStocksByHighPriceAndLowPriceP9StockDataPbiff,(.L_x_41 - _Z34filterStocksByHighPriceAndLowPriceP9StockDataPbiff)
        .other          _Z34filterStocksByHighPriceAndLowPriceP9StockDataPbiff,@"STO_CUDA_ENTRY STV_DEFAULT"
_Z34filterStocksByHighPriceAndLowPriceP9StockDataPbiff:
.text._Z34filterStocksByHighPriceAndLowPriceP9StockDataPbiff:
        /* <DEDUP_REMOVED lines=10> */
[----:B------:R-:W2:Y:S01]  /*00a0*/  LDCU UR6, c[0x0][0x394] ;  /* 0x00007280ff0677ac */ /* 0x000ea20008000800 */
[----:B0-----:R-:W-:-:S05]  /*00b0*/  IMAD.WIDE R2, R5, 0x38, R2 ;  /* 0x0000003805027825 */ /* 0x001fca00078e0202 */
[----:B-1----:R-:W2:Y:S02]  /*00c0*/  LDG.E R0, desc[UR4][R2.64+0x2c] ;  /* 0x00002c0402007981 */ /* 0x002ea4000c1e1900 */
[----:B--2---:R-:W-:Y:S01]  /*00d0*/  FSETP.GE.AND P0, PT, R0, UR6, PT ;  /* 0x0000000600007c0b */ /* 0x004fe2000bf06000 */
[----:B------:R-:W0:-:S12]  /*00e0*/  LDCU.64 UR6, c[0x0][0x388] ;  /* 0x00007100ff0677ac */ /* 0x000e180008000a00 */
[----:B------:R-:W2:Y:S01]  /*00f0*/  @P0 LDG.E R0, desc[UR4][R2.64+0x30] ;  /* 0x0000300402000981 */ /* 0x000ea2000c1e1900 */
[----:B------:R-:W2:Y:S01]  /*0100*/  @P0 LDC R7, c[0x0][0x398] ;  /* 0x0000e600ff070b82 */ /* 0x000ea20000000800 */
[----:B0-----:R-:W-:-:S04]  /*0110*/  IADD3 R4, P1, PT, R5, UR6, RZ ;  /* 0x0000000605047c10 */ /* 0x001fc8000ff3e0ff */
[----:B------:R-:W-:Y:S02]  /*0120*/  LEA.HI.X.SX32 R5, R5, UR7, 0x1, P1 ;  /* 0x0000000705057c11 */ /* 0x000fe400088f0eff */
[----:B--2---:R-:W-:-:S04]  /*0130*/  FSETP.GE.AND P0, PT, R0, R7, P0 ;  /* 0x000000070000720b */ /* 0x004fc80000706000 */
[----:B------:R-:W-:-:S05]  /*0140*/  SEL R7, RZ, 0x1, !P0 ;  /* 0x00000001ff077807 */ /* 0x000fca0004000000 */
[----:B------:R-:W-:Y:S01]  /*0150*/  STG.E.U8 desc[UR4][R4.64], R7 ;  /* 0x0000000704007986 */ /* 0x000fe2000c101104 */
[----:B------:R-:W-:Y:S05]  /*0160*/  EXIT ;  /* 0x000000000000794d */ /* 0x000fea0003800000 */
.L_x_30:
        /* <DEDUP_REMOVED lines=9> */
.L_x_41:


//--------------------- .text._Z22filterStocksByLowPriceP9StockDataPbif --------------------------
	.section	.text._Z22filterStocksByLowPriceP9StockDataPbif,"ax",@progbits
	.align	128
        .global         _Z22filterStocksByLowPriceP9StockDataPbif
        .type           _Z22filterStocksByLowPriceP9StockDataPbif,@function
        .size           _Z22filterStocksByLowPriceP9StockDataPbif,(.L_x_42 - _Z22filterStocksByLowPriceP9StockDataPbif)
        .other          _Z22filterStocksByLowPriceP9StockDataPbif,@"STO_CUDA_ENTRY STV_DEFAULT"
_Z22filterStocksByLowPriceP9StockDataPbif:
.text._Z22filterStocksByLowPriceP9StockDataPbif:
        /* <DEDUP_REMOVED lines=10> */
[----:B------:R-:W2:Y:S01]  /*00a0*/  LDCU.64 UR8, c[0x0][0x388] ;  /* 0x00007100ff0877ac */ /* 0x000ea20008000a00 */
[----:B------:R-:W3:Y:S01]  /*00b0*/  LDCU UR6, c[0x0][0x394] ;  /* 0x00007280ff0677ac */ /* 0x000ee20008000800 */
[----:B0-----:R-:W-:-:S06]  /*00c0*/  IMAD.WIDE R2, R5, 0x38, R2 ;  /* 0x0000003805027825 */ /* 0x001fcc00078e0202 */
[----:B-1----:R-:W3:Y:S01]  /*00d0*/  LDG.E R2, desc[UR4][R2.64+0x30] ;  /* 0x0000300402027981 */ /* 0x002ee2000c1e1900 */
[----:B--2---:R-:W-:-:S04]  /*00e0*/  IADD3 R4, P1, PT, R5, UR8, RZ ;  /* 0x0000000805047c10 */ /* 0x004fc8000ff3e0ff */
[----:B------:R-:W-:Y:S02]  /*00f0*/  LEA.HI.X.SX32 R5, R5, UR9, 0x1, P1 ;  /* 0x0000000905057c11 */ /* 0x000fe400088f0eff */
[----:B---3--:R-:W-:-:S04]  /*0100*/  FSETP.GE.AND P0, PT, R2, UR6, PT ;  /* 0x0000000602007c0b */ /* 0x008fc8000bf06000 */
[----:B------:R-:W-:-:S05]  /*0110*/  SEL R7, RZ, 0x1, !P0 ;  /* 0x00000001ff077807 */ /* 0x000fca0004000000 */
[----:B------:R-:W-:Y:S01]  /*0120*/  STG.E.U8 desc[UR4][R4.64], R7 ;  /* 0x0000000704007986 */ /* 0x000fe2000c101104 */
[----:B------:R-:W-:Y:S05]  /*0130*/  EXIT ;  /* 0x000000000000794d */ /* 0x000fea0003800000 */
.L_x_31:
        /* <DEDUP_REMOVED lines=12> */
.L_x_42:


//--------------------- .text._Z23filterStocksByHighPriceP9StockDataPbif --------------------------
	.section	.text._Z23filterStocksByHighPriceP9StockDataPbif,"ax",@progbits
	.align	128
        .global         _Z23filterStocksByHighPriceP9StockDataPbif
        .type           _Z23filterStocksByHighPriceP9StockDataPbif,@function
        .size           _Z23filterStocksByHighPriceP9StockDataPbif,(.L_x_43 - _Z23filterStocksByHighPriceP9StockDataPbif)
        .other          _Z23filterStocksByHighPriceP9StockDataPbif,@"STO_CUDA_ENTRY STV_DEFAULT"
_Z23filterStocksByHighPriceP9StockDataPbif:
.text._Z23filterStocksByHighPriceP9StockDataPbif:
        /* <DEDUP_REMOVED lines=20> */
.L_x_32:
        /* <DEDUP_REMOVED lines=12> */
.L_x_43:


//--------------------- .text._Z23filterStocksByOpenPriceP9StockDataPbif --------------------------
	.section	.text._Z23filterStocksByOpenPriceP9StockDataPbif,"ax",@progbits
	.align	128
        .global         _Z23filterStocksByOpenPriceP9StockDataPbif
        .type           _Z23filterStocksByOpenPriceP9StockDataPbif,@function
        .size           _Z23filterStocksByOpenPriceP9StockDataPbif,(.L_x_44 - _Z23filterStocksByOpenPriceP9StockDataPbif)
        .other          _Z23filterStocksByOpenPriceP9StockDataPbif,@"STO_CUDA_ENTRY STV_DEFAULT"
_Z23filterStocksByOpenPriceP9StockDataPbif:
.text._Z23filterStocksByOpenPriceP9StockDataPbif:
        /* <DEDUP_REMOVED lines=20> */
.L_x_33:
        /* <DEDUP_REMOVED lines=12> */
.L_x_44:


//--------------------- .text._Z24filterStocksByClosePriceP9StockDataPbif --------------------------
	.section	.text._Z24filterStocksByClosePriceP9StockDataPbif,"ax",@progbits
	.align	128
        .global         _Z24filterStocksByClosePriceP9StockDataPbif
        .type           _Z24filterStocksByClosePriceP9StockDataPbif,@function
        .size           _Z24filterStocksByClosePriceP9StockDataPbif,(.L_x_45 - _Z24filterStocksByClosePriceP9StockDataPbif)
        .other          _Z24filterStocksByClosePriceP9StockDataPbif,@"STO_CUDA_ENTRY STV_DEFAULT"
_Z24filterStocksByClosePriceP9StockDataPbif:
.text._Z24filterStocksByClosePriceP9StockDataPbif:
        /* <DEDUP_REMOVED lines=20> */
.L_x_34:
        /* <DEDUP_REMOVED lines=12> */
.L_x_45:


//--------------------- .text._Z20filterStocksByVolumeP9StockDataPbif --------------------------
	.section	.text._Z20filterStocksByVolumeP9StockDataPbif,"ax",@progbits
	.align	128
        .global         _Z20filterStocksByVolumeP9StockDataPbif
        .type           _Z20filterStocksByVolumeP9StockDataPbif,@function
        .size           _Z20filterStocksByVolumeP9StockDataPbif,(.L_x_46 - _Z20filterStocksByVolumeP9StockDataPbif)
        .other          _Z20filterStocksByVolumeP9StockDataPbif,@"STO_CUDA_ENTRY STV_DEFAULT"
_Z20filterStocksByVolumeP9StockDataPbif:
.text._Z20filterStocksByVolumeP9StockDataPbif:
        /* <DEDUP_REMOVED lines=20> */
.L_x_35:
        /* <DEDUP_REMOVED lines=12> */
.L_x_46:


//--------------------- .nv.shared._Z15getMaxHighPriceP9StockDataPfii --------------------------
	.section	.nv.shared._Z15getMaxHighPriceP9StockDataPfii,"aw",@nobits
	.sectionflags	@""
	.align	16
	.zero		1024


//--------------------- .nv.shared.reserved.0     --------------------------
	.section	.nv.shared.reserved.0,"aw",@nobits
	.weak		__nv_reservedSMEM_offset_0_alias
	.size		__nv_reservedSMEM_offset_0_alias, 0, 64
	.other		__nv_reservedSMEM_offset_0_alias,@"STO_CUDA_RESERVED_SHARED STV_DEFAULT"
__nv_reservedSMEM_offset_0_alias:
	.zero		0
	.zero		64


//--------------------- .nv.shared._Z14getMinLowPriceP9StockDataPfii --------------------------
	.section	.nv.shared._Z14getMinLowPriceP9StockDataPfii,"aw",@nobits
	.sectionflags	@""
	.align	16
	.zero		1024


//--------------------- .nv.shared._Z16getMovingAverageP9StockDataPfii --------------------------
	.section	.nv.shared._Z16getMovingAverageP9StockDataPfii,"aw",@nobits
	.sectionflags	@""
	.align	16
	.zero		1024


//--------------------- .nv.shared._Z11sumLowPriceP9StockDataPfi --------------------------
	.section	.nv.shared._Z11sumLowPriceP9StockDataPfi,"aw",@nobits
	.sectionflags	@""
	.align	16
	.zero		1024


//--------------------- .nv.shared._Z34filterStocksByHighPriceAndLowPriceP9StockDataPbiff --------------------------
	.section	.nv.shared._Z34filterStocksByHighPriceAndLowPriceP9StockDataPbiff,"aw",@nobits
	.sectionflags	@""
	.align	16
	.zero		1024


//--------------------- .nv.shared._Z22filterStocksByLowPriceP9StockDataPbif --------------------------
	.section	.nv.shared._Z22filterStocksByLowPriceP9StockDataPbif,"aw",@nobits
	.sectionflags	@""
	.align	16
	.zero		1024


//--------------------- .nv.shared._Z23filterStocksByHighPriceP9StockDataPbif --------------------------
	.section	.nv.shared._Z23filterStocksByHighPriceP9StockDataPbif,"aw",@nobits
	.sectionflags	@""
	.align	16
	.zero		1024


//--------------------- .nv.shared._Z23filterStocksByOpenPriceP9StockDataPbif --------------------------
	.section	.nv.shared._Z23filterStocksByOpenPriceP9StockDataPbif,"aw",@nobits
	.sectionflags	@""
	.align	16
	.zero		1024


//--------------------- .nv.shared._Z24filterStocksByClosePriceP9StockDataPbif --------------------------
	.section	.nv.shared._Z24filterStocksByClosePriceP9StockDataPbif,"aw",@nobits
	.sectionflags	@""
	.align	16
	.zero		1024


//--------------------- .nv.shared._Z20filterStocksByVolumeP9StockDataPbif --------------------------
	.section	.nv.shared._Z20filterStocksByVolumeP9StockDataPbif,"aw",@nobits
	.sectionflags	@""
	.align	16
	.zero		1024


//--------------------- .nv.constant0._Z15getMaxHighPriceP9StockDataPfii --------------------------
	.section	.nv.constant0._Z15getMaxHighPriceP9StockDataPfii,"a",@progbits
	.sectionflags	@""
	.align	4
.nv.constant0._Z15getMaxHighPriceP9StockDataPfii:
	.zero		920


//--------------------- .nv.constant0._Z14getMinLowPriceP9StockDataPfii --------------------------
	.section	.nv.constant0._Z14getMinLowPriceP9StockDataPfii,"a",@progbits
	.sectionflags	@""
	.align	4
.nv.constant0._Z14getMinLowPriceP9StockDataPfii:
	.zero		920


//--------------------- .nv.constant0._Z16getMovingAverageP9StockDataPfii --------------------------
	.section	.nv.constant0._Z16getMovingAverageP9StockDataPfii,"a",@progbits
	.sectionflags	@""
	.align	4
.nv.constant0._Z16getMovingAverageP9StockDataPfii:
	.zero		920


//--------------------- .nv.constant0._Z11sumLowPriceP9StockDataPfi --------------------------
	.section	.nv.constant0._Z11sumLowPriceP9StockDataPfi,"a",@progbits
	.sectionflags	@""
	.align	4
.nv.constant0._Z11sumLowPriceP9StockDataPfi:
	.zero		916


//--------------------- .nv.constant0._Z34filterStocksByHighPriceAndLowPriceP9StockDataPbiff --------------------------
	.section	.nv.constant0._Z34filterStocksByHighPriceAndLowPriceP9StockDataPbiff,"a",@progbits
	.sectionflags	@""
	.align	4
.nv.constant0._Z34filterStocksByHighPriceAndLowPriceP9StockDataPbiff:
	.zero		924


//--------------------- .nv.constant0._Z22filterStocksByLowPriceP9StockDataPbif --------------------------
	.section	.nv.constant0._Z22filterStocksByLowPriceP9StockDataPbif,"a",@progbits
	.sectionflags	@""
	.align	4
.nv.constant0._Z22filterStocksByLowPriceP9StockDataPbif:
	.zero		920


//--------------------- .nv.constant0._Z23filterStocksByHighPriceP9StockDataPbif --------------------------
	.section	.nv.constant0._Z23filterStocksByHighPriceP9StockDataPbif,"a",@progbits
	.sectionflags	@""
	.align	4
.nv.constant0._Z23filterStocksByHighPriceP9StockDataPbif:
	.zero		920


//--------------------- .nv.constant0._Z23filterStocksByOpenPriceP9StockDataPbif --------------------------
	.section	.nv.constant0._Z23filterStocksByOpenPriceP9StockDataPbif,"a",@progbits
	.sectionflags	@""
	.align	4
.nv.constant0._Z23filterStocksByOpenPriceP9StockDataPbif:
	.zero		920


//--------------------- .nv.constant0._Z24filterStocksByClosePriceP9StockDataPbif --------------------------
	.section	.nv.constant0._Z24filterStocksByClosePriceP9StockDataPbif,"a",@progbits
	.sectionflags	@""
	.align	4
.nv.constant0._Z24filterStocksByClosePriceP9StockDataPbif:
	.zero		920


//--------------------- .nv.constant0._Z20filterStocksByVolumeP9StockDataPbif --------------------------
	.section	.nv.constant0._Z20filterStocksByVolumeP9StockDataPbif,"a",@progbits
	.sectionflags	@""
	.align	4
.nv.constant0._Z20filterStocksByVolumeP9StockDataPbif:
	.zero		920


//--------------------- SYMBOLS --------------------------

	.type		.nv.reservedSmem.offset0,@object
	.size		.nv.reservedSmem.offset0,0x4
	.type		.nv.reservedSmem.cap,@object
	.size		.nv.reservedSmem.cap,0x4
